// auto-generated by cutlass_sweep.gemm — config: {"arch": "sm_100", "cluster_m": 2, "cluster_n": 1, "dtype": "int8", "dtype_b": "int8", "layout": "nt", "stages": 0, "tile_k": 256, "tile_m": 256, "tile_n": 160}
#include "cutlass/cutlass.h"
#include "cutlass/gemm/collective/collective_builder.hpp"
#include "cutlass/gemm/device/gemm_universal_adapter.h"
#include "cutlass/gemm/kernel/gemm_universal.hpp"
#include "cutlass/epilogue/collective/collective_builder.hpp"

using ElemA = int8_t;
using ElemB = int8_t;
using ElemCD = int8_t;
using Acc  = int32_t;
using TileShape    = cute::Shape<cute::_256, cute::_160, cute::_256>;
using ClusterShape = cute::Shape<cute::_2, cute::_1, cute::_1>;

using CollectiveEpilogue = typename cutlass::epilogue::collective::CollectiveBuilder<
    cutlass::arch::Sm100, cutlass::arch::OpClassTensorOp,
    TileShape, ClusterShape,
    cutlass::epilogue::collective::EpilogueTileAuto,
    Acc, Acc,
    ElemCD, cutlass::layout::RowMajor, 128 / cutlass::sizeof_bits<ElemCD>::value,
    ElemCD, cutlass::layout::RowMajor, 128 / cutlass::sizeof_bits<ElemCD>::value,
    cutlass::epilogue::collective::EpilogueScheduleAuto
  >::CollectiveOp;

using CollectiveMainloop = typename cutlass::gemm::collective::CollectiveBuilder<
    cutlass::arch::Sm100, cutlass::arch::OpClassTensorOp,
    ElemA, cutlass::layout::RowMajor, 128 / cutlass::sizeof_bits<ElemA>::value,
    ElemB, cutlass::layout::ColumnMajor, 128 / cutlass::sizeof_bits<ElemB>::value,
    Acc,
    TileShape, ClusterShape,
    cutlass::gemm::collective::StageCountAutoCarveout<static_cast<int>(sizeof(typename CollectiveEpilogue::SharedStorage))>,
    cutlass::gemm::collective::KernelScheduleAuto
  >::CollectiveOp;

using GemmKernel = cutlass::gemm::kernel::GemmUniversal<
    cute::Shape<int,int,int,int>,
    CollectiveMainloop,
    CollectiveEpilogue
>;
using Gemm = cutlass::gemm::device::GemmUniversalAdapter<GemmKernel>;

// Force the device kernel symbol into the cubin without needing a host main.
auto* _anchor = &cutlass::device_kernel<GemmKernel>;


// ===== COMPILED SASS (sm_100a) =====

	.target	sm_100a

	.elftype	@"ET_EXEC"


//--------------------- .note.nv.tkinfo           --------------------------
	.section	.note.nv.tkinfo,"",@"SHT_NOTE"
	.sectionflags	@"SHF_NOTE_NV_TKINFO"
	.tkinfo
        /*0018*/ 	.word	0x00000002
        /*0030*/ 	.string	""
        /*0030*/ 	.string	"ptxas"
        /*0030*/ 	.string	"Cuda compilation tools, release 13.0, V13.0.88"
        /*0030*/ 	.string	"Build cuda_13.0.r13.0/compiler.36424714_0"
        /*0030*/ 	.string	"-arch sm_100a -m 64 "



//--------------------- .note.nv.cuinfo           --------------------------
	.section	.note.nv.cuinfo,"",@"SHT_NOTE"
	.sectionflags	@"SHF_NOTE_NV_CUINFO"
        /*0018*/ 	.short	0x0002
        /*001a*/ 	.short	0x0064
        /*001c*/ 	.short	0x0082
	.zero		2


//--------------------- .nv.info                  --------------------------
	.section	.nv.info,"",@"SHT_CUDA_INFO"
	.align	4


	//----- nvinfo : EIATTR_REGCOUNT
	.align		4
        /*0000*/ 	.byte	0x04, 0x2f
        /*0002*/ 	.short	(.L_19 - .L_18)
	.align		4
.L_18:
        /*0004*/ 	.word	index@(_ZN7cutlass13device_kernelINS_4gemm6kernel13GemmUniversalIN4cute5tupleIJiiiiEEENS1_10collective13CollectiveMmaINS1_35MainloopSm100TmaUmmaWarpSpecializedILi3ELi2ELi3ENS5_IJNS4_1CILi2EEENSA_ILi1EEESC_EEEEENS5_IJNSA_ILi256EEENSA_ILi160EEESF_EEEaNS5_IJlSC_lEEEaSI_NS4_8TiledMMAINS4_8MMA_AtomIJNS4_21SM100_MMA_S8_2x1SM_SSIaaiLi256ELi160ELNS4_4UMMA5MajorE0ELSN_0ELNSM_8SaturateE0EEEEEENS4_6LayoutINS5_IJSC_SC_SC_EEENS5_IJNSA_ILi0EEEST_ST_EEEEENS5_IJNS4_10UnderscoreESW_SW_EEEEENS4_18SM100_TMA_2SM_LOADENS4_14ComposedLayoutINS4_7SwizzleILi3ELi4ELi3EEENS4_18smem_ptr_flag_bitsILi8EEENSR_INS5_IJNSA_ILi8EEENSA_ILi128EEEEEENS5_IJS16_SC_EEEEEEEvNS4_8identityESZ_S1A_vS1B_EENS_8epilogue10collective18CollectiveEpilogueINS1D_23Sm100TmaWarpSpecializedILi1ELi1ELi160ELb0ELb0EEEJNS5_IJS16_SG_SF_EEENS5_IJNSR_IS16_SC_EENSR_ISG_SC_EEEEEaSI_aSI_NS1D_6fusion15FusionCallbacksIS1H_NS1M_17LinearCombinationIaiaiLNS_15FloatRoundStyleE2EEES1I_S1L_JEEENS4_5SM1004TMEM4LOAD26SM100_TMEM_LOAD_32dp32b32xENS4_13SM90_TMA_LOADENS10_INS11_ILi1ELi4ELi3EEES14_NSR_INS5_IJS15_NSA_ILi32EEEEEENS5_IJS1Y_SC_EEEEEEENS4_39AutoVectorizingCopyWithAssumedAlignmentILi128EEENS4_14SM90_TMA_STOREES22_S24_S24_EEEvvEEEEvNT_6ParamsE)
        /*0008*/ 	.word	0x000000ff


	//----- nvinfo : EIATTR_FRAME_SIZE
	.align		4
.L_19:
        /*000c*/ 	.byte	0x04, 0x11
        /*000e*/ 	.short	(.L_21 - .L_20)
	.align		4
.L_20:
        /*0010*/ 	.word	index@($__internal_2_$__cuda_sm10x_tcgen05_guardrail_trap_unallocated_columns_being_dealloced)
        /*0014*/ 	.word	0x00000018


	//----- nvinfo : EIATTR_FRAME_SIZE
	.align		4
.L_21:
        /*0018*/ 	.byte	0x04, 0x11
        /*001a*/ 	.short	(.L_23 - .L_22)
	.align		4
.L_22:
        /*001c*/ 	.word	index@($__internal_1_$__cuda_sm10x_tcgen05_guardrail_trap_phase_invalid_during_alloc)
        /*0020*/ 	.word	0x00000018


	//----- nvinfo : EIATTR_FRAME_SIZE
	.align		4
.L_23:
        /*0024*/ 	.byte	0x04, 0x11
        /*0026*/ 	.short	(.L_25 - .L_24)
	.align		4
.L_24:
        /*0028*/ 	.word	index@($__internal_0_$__cuda_sm10x_tcgen05_guardrail_trap_col_being_dealloced_not_returned_by_alloc)
        /*002c*/ 	.word	0x00000018


	//----- nvinfo : EIATTR_FRAME_SIZE
	.align		4
.L_25:
        /*0030*/ 	.byte	0x04, 0x11
        /*0032*/ 	.short	(.L_27 - .L_26)
	.align		4
.L_26:
        /*0034*/ 	.word	index@(_ZN7cutlass13device_kernelINS_4gemm6kernel13GemmUniversalIN4cute5tupleIJiiiiEEENS1_10collective13CollectiveMmaINS1_35MainloopSm100TmaUmmaWarpSpecializedILi3ELi2ELi3ENS5_IJNS4_1CILi2EEENSA_ILi1EEESC_EEEEENS5_IJNSA_ILi256EEENSA_ILi160EEESF_EEEaNS5_IJlSC_lEEEaSI_NS4_8TiledMMAINS4_8MMA_AtomIJNS4_21SM100_MMA_S8_2x1SM_SSIaaiLi256ELi160ELNS4_4UMMA5MajorE0ELSN_0ELNSM_8SaturateE0EEEEEENS4_6LayoutINS5_IJSC_SC_SC_EEENS5_IJNSA_ILi0EEEST_ST_EEEEENS5_IJNS4_10UnderscoreESW_SW_EEEEENS4_18SM100_TMA_2SM_LOADENS4_14ComposedLayoutINS4_7SwizzleILi3ELi4ELi3EEENS4_18smem_ptr_flag_bitsILi8EEENSR_INS5_IJNSA_ILi8EEENSA_ILi128EEEEEENS5_IJS16_SC_EEEEEEEvNS4_8identityESZ_S1A_vS1B_EENS_8epilogue10collective18CollectiveEpilogueINS1D_23Sm100TmaWarpSpecializedILi1ELi1ELi160ELb0ELb0EEEJNS5_IJS16_SG_SF_EEENS5_IJNSR_IS16_SC_EENSR_ISG_SC_EEEEEaSI_aSI_NS1D_6fusion15FusionCallbacksIS1H_NS1M_17LinearCombinationIaiaiLNS_15FloatRoundStyleE2EEES1I_S1L_JEEENS4_5SM1004TMEM4LOAD26SM100_TMEM_LOAD_32dp32b32xENS4_13SM90_TMA_LOADENS10_INS11_ILi1ELi4ELi3EEES14_NSR_INS5_IJS15_NSA_ILi32EEEEEENS5_IJS1Y_SC_EEEEEEENS4_39AutoVectorizingCopyWithAssumedAlignmentILi128EEENS4_14SM90_TMA_STOREES22_S24_S24_EEEvvEEEEvNT_6ParamsE)
        /*0038*/ 	.word	0x00000018


	//----- nvinfo : EIATTR_MIN_STACK_SIZE
	.align		4
.L_27:
        /*003c*/ 	.byte	0x04, 0x12
        /*003e*/ 	.short	(.L_29 - .L_28)
	.align		4
.L_28:
        /*0040*/ 	.word	index@(_ZN7cutlass13device_kernelINS_4gemm6kernel13GemmUniversalIN4cute5tupleIJiiiiEEENS1_10collective13CollectiveMmaINS1_35MainloopSm100TmaUmmaWarpSpecializedILi3ELi2ELi3ENS5_IJNS4_1CILi2EEENSA_ILi1EEESC_EEEEENS5_IJNSA_ILi256EEENSA_ILi160EEESF_EEEaNS5_IJlSC_lEEEaSI_NS4_8TiledMMAINS4_8MMA_AtomIJNS4_21SM100_MMA_S8_2x1SM_SSIaaiLi256ELi160ELNS4_4UMMA5MajorE0ELSN_0ELNSM_8SaturateE0EEEEEENS4_6LayoutINS5_IJSC_SC_SC_EEENS5_IJNSA_ILi0EEEST_ST_EEEEENS5_IJNS4_10UnderscoreESW_SW_EEEEENS4_18SM100_TMA_2SM_LOADENS4_14ComposedLayoutINS4_7SwizzleILi3ELi4ELi3EEENS4_18smem_ptr_flag_bitsILi8EEENSR_INS5_IJNSA_ILi8EEENSA_ILi128EEEEEENS5_IJS16_SC_EEEEEEEvNS4_8identityESZ_S1A_vS1B_EENS_8epilogue10collective18CollectiveEpilogueINS1D_23Sm100TmaWarpSpecializedILi1ELi1ELi160ELb0ELb0EEEJNS5_IJS16_SG_SF_EEENS5_IJNSR_IS16_SC_EENSR_ISG_SC_EEEEEaSI_aSI_NS1D_6fusion15FusionCallbacksIS1H_NS1M_17LinearCombinationIaiaiLNS_15FloatRoundStyleE2EEES1I_S1L_JEEENS4_5SM1004TMEM4LOAD26SM100_TMEM_LOAD_32dp32b32xENS4_13SM90_TMA_LOADENS10_INS11_ILi1ELi4ELi3EEES14_NSR_INS5_IJS15_NSA_ILi32EEEEEENS5_IJS1Y_SC_EEEEEEENS4_39AutoVectorizingCopyWithAssumedAlignmentILi128EEENS4_14SM90_TMA_STOREES22_S24_S24_EEEvvEEEEvNT_6ParamsE)
        /*0044*/ 	.word	0x00000018
.L_29:


//--------------------- .nv.compat                --------------------------
	.section	.nv.compat,"",@"SHT_CUDA_COMPAT_INFO"
	.align	4
        /*0000*/ 	.byte	0x02, 0x09, 0x01, 0x00, 0x02, 0x02, 0x03, 0x00, 0x02, 0x05, 0x06, 0x00, 0x03, 0x07, 0x01, 0x01
        /*0010*/ 	.byte	0x02, 0x03, 0x01, 0x00, 0x02, 0x06, 0x01, 0x00, 0x04, 0x0b, 0x08, 0x00, 0x01, 0x00, 0x00, 0x00
        /*0020*/ 	.byte	0x00, 0x00, 0x00, 0x00


//--------------------- .nv.info._ZN7cutlass13device_kernelINS_4gemm6kernel13GemmUniversalIN4cute5tupleIJiiiiEEENS1_10collective13CollectiveMmaINS1_35MainloopSm100TmaUmmaWarpSpecializedILi3ELi2ELi3ENS5_IJNS4_1CILi2EEENSA_ILi1EEESC_EEEEENS5_IJNSA_ILi256EEENSA_ILi160EEESF_EEEaNS5_IJlSC_lEEEaSI_NS4_8TiledMMAINS4_8MMA_AtomIJNS4_21SM100_MMA_S8_2x1SM_SSIaaiLi256ELi160ELNS4_4UMMA5MajorE0ELSN_0ELNSM_8SaturateE0EEEEEENS4_6LayoutINS5_IJSC_SC_SC_EEENS5_IJNSA_ILi0EEEST_ST_EEEEENS5_IJNS4_10UnderscoreESW_SW_EEEEENS4_18SM100_TMA_2SM_LOADENS4_14ComposedLayoutINS4_7SwizzleILi3ELi4ELi3EEENS4_18smem_ptr_flag_bitsILi8EEENSR_INS5_IJNSA_ILi8EEENSA_ILi128EEEEEENS5_IJS16_SC_EEEEEEEvNS4_8identityESZ_S1A_vS1B_EENS_8epilogue10collective18CollectiveEpilogueINS1D_23Sm100TmaWarpSpecializedILi1ELi1ELi160ELb0ELb0EEEJNS5_IJS16_SG_SF_EEENS5_IJNSR_IS16_SC_EENSR_ISG_SC_EEEEEaSI_aSI_NS1D_6fusion15FusionCallbacksIS1H_NS1M_17LinearCombinationIaiaiLNS_15FloatRoundStyleE2EEES1I_S1L_JEEENS4_5SM1004TMEM4LOAD26SM100_TMEM_LOAD_32dp32b32xENS4_13SM90_TMA_LOADENS10_INS11_ILi1ELi4ELi3EEES14_NSR_INS5_IJS15_NSA_ILi32EEEEEENS5_IJS1Y_SC_EEEEEEENS4_39AutoVectorizingCopyWithAssumedAlignmentILi128EEENS4_14SM90_TMA_STOREES22_S24_S24_EEEvvEEEEvNT_6ParamsE --------------------------
	.section	.nv.info._ZN7cutlass13device_kernelINS_4gemm6kernel13GemmUniversalIN4cute5tupleIJiiiiEEENS1_10collective13CollectiveMmaINS1_35MainloopSm100TmaUmmaWarpSpecializedILi3ELi2ELi3ENS5_IJNS4_1CILi2EEENSA_ILi1EEESC_EEEEENS5_IJNSA_ILi256EEENSA_ILi160EEESF_EEEaNS5_IJlSC_lEEEaSI_NS4_8TiledMMAINS4_8MMA_AtomIJNS4_21SM100_MMA_S8_2x1SM_SSIaaiLi256ELi160ELNS4_4UMMA5MajorE0ELSN_0ELNSM_8SaturateE0EEEEEENS4_6LayoutINS5_IJSC_SC_SC_EEENS5_IJNSA_ILi0EEEST_ST_EEEEENS5_IJNS4_10UnderscoreESW_SW_EEEEENS4_18SM100_TMA_2SM_LOADENS4_14ComposedLayoutINS4_7SwizzleILi3ELi4ELi3EEENS4_18smem_ptr_flag_bitsILi8EEENSR_INS5_IJNSA_ILi8EEENSA_ILi128EEEEEENS5_IJS16_SC_EEEEEEEvNS4_8identityESZ_S1A_vS1B_EENS_8epilogue10collective18CollectiveEpilogueINS1D_23Sm100TmaWarpSpecializedILi1ELi1ELi160ELb0ELb0EEEJNS5_IJS16_SG_SF_EEENS5_IJNSR_IS16_SC_EENSR_ISG_SC_EEEEEaSI_aSI_NS1D_6fusion15FusionCallbacksIS1H_NS1M_17LinearCombinationIaiaiLNS_15FloatRoundStyleE2EEES1I_S1L_JEEENS4_5SM1004TMEM4LOAD26SM100_TMEM_LOAD_32dp32b32xENS4_13SM90_TMA_LOADENS10_INS11_ILi1ELi4ELi3EEES14_NSR_INS5_IJS15_NSA_ILi32EEEEEENS5_IJS1Y_SC_EEEEEEENS4_39AutoVectorizingCopyWithAssumedAlignmentILi128EEENS4_14SM90_TMA_STOREES22_S24_S24_EEEvvEEEEvNT_6ParamsE,"",@"SHT_CUDA_INFO"
	.sectionflags	@""
	.align	4


	//----- nvinfo : EIATTR_CUDA_API_VERSION
	.align		4
        /*0000*/ 	.byte	0x04, 0x37
        /*0002*/ 	.short	(.L_31 - .L_30)
.L_30:
        /*0004*/ 	.word	0x00000082


	//----- nvinfo : EIATTR_KPARAM_INFO
	.align		4
.L_31:
        /*0008*/ 	.byte	0x04, 0x17
        /*000a*/ 	.short	(.L_33 - .L_32)
.L_32:
        /*000c*/ 	.word	0x00000000
        /*0010*/ 	.short	0x0000
        /*0012*/ 	.short	0x0000
        /*0014*/ 	.byte	0x00, 0xf0, 0x01, 0x20


	//----- nvinfo : EIATTR_AT_ENTRY_FRAGMENTS
	.align		4
.L_33:
        /*0018*/ 	.byte	0x04, 0x4f
        /*001a*/ 	.short	(.L_35 - .L_34)


	//   ....[0]....
.L_34:
        /*001c*/ 	.word	0x00000007


	//----- nvinfo : EIATTR_RESERVED_SMEM_USED
	.align		4
.L_35:
        /*0020*/ 	.byte	0x01, 0x41
	.zero		2


	//----- nvinfo : EIATTR_SPARSE_MMA_MASK
	.align		4
        /*0024*/ 	.byte	0x03, 0x50
        /*0026*/ 	.short	0x0000


	//----- nvinfo : EIATTR_TCGEN05_2CTA_USED
	.align		4
        /*0028*/ 	.byte	0x01, 0x52
	.zero		2


	//----- nvinfo : EIATTR_MAXREG_COUNT
	.align		4
        /*002c*/ 	.byte	0x03, 0x1b
        /*002e*/ 	.short	0x00ff


	//----- nvinfo : EIATTR_NUM_BARRIERS
	.align		4
        /*0030*/ 	.byte	0x02, 0x4c
        /*0032*/ 	.byte	0x07
	.zero		1


	//----- nvinfo : EIATTR_EXTERNS
	.align		4
        /*0034*/ 	.byte	0x04, 0x0f
        /*0036*/ 	.short	(.L_37 - .L_36)


	//   ....[0]....
	.align		4
.L_36:
        /*0038*/ 	.word	index@(__assertfail)


	//----- nvinfo : EIATTR_ANNOTATIONS
	.align		4
.L_37:
        /*003c*/ 	.byte	0x04, 0x55
        /*003e*/ 	.short	(.L_39 - .L_38)


	//   ....[0]....
.L_38:
        /*0040*/ 	.word	0x00000001
        /*0044*/ 	.byte	0xe0, 0x00, 0x00, 0x00, 0x01, 0x00, 0x00, 0x00, 0x80, 0x01, 0x00, 0x00, 0x01, 0x00, 0x00, 0x00
        /*0054*/ 	.byte	0xc0, 0x01, 0x00, 0x00, 0x01, 0x00, 0x00, 0x00, 0x80, 0x4d, 0x00, 0x00, 0x01, 0x00, 0x00, 0x00
        /*0064*/ 	.byte	0x30, 0x4e, 0x00, 0x00, 0x01, 0x00, 0x00, 0x00, 0xd0, 0x52, 0x00, 0x00, 0x01, 0x00, 0x00, 0x00
        /*0074*/ 	.byte	0xf0, 0x5c, 0x00, 0x00, 0x01, 0x00, 0x00, 0x00, 0xa0, 0x5e, 0x00, 0x00, 0x01, 0x00, 0x00, 0x00
        /*0084*/ 	.byte	0x70, 0x5f, 0x00, 0x00, 0x01, 0x00, 0x00, 0x00, 0x30, 0x64, 0x00, 0x00, 0x01, 0x00, 0x00, 0x00
        /*0094*/ 	.byte	0x40, 0x66, 0x00, 0x00, 0x01, 0x00, 0x00, 0x00, 0x90, 0x6e, 0x00, 0x00, 0x01, 0x00, 0x00, 0x00
        /*00a4*/ 	.byte	0x00, 0x7d, 0x00, 0x00, 0x01, 0x00, 0x00, 0x00, 0x30, 0x8b, 0x00, 0x00, 0x01, 0x00, 0x00, 0x00
        /*00b4*/ 	.byte	0x90, 0x8b, 0x00, 0x00


	//----- nvinfo : EIATTR_MERCURY_ISA_VERSION
	.align		4
.L_39:
        /*00b8*/ 	.byte	0x03, 0x5f
        /*00ba*/ 	.short	0x0101


	//----- nvinfo : EIATTR_INT_WARP_WIDE_INSTR_OFFSETS
	.align		4
        /*00bc*/ 	.byte	0x04, 0x31
        /*00be*/ 	.short	(.L_41 - .L_40)


	//   ....[0]....
.L_40:
        /*00c0*/ 	.word	0x00000cc0


	//   ....[1]....
        /*00c4*/ 	.word	0x00000d60


	//   ....[2]....
        /*00c8*/ 	.word	0x000042f0


	//   ....[3]....
        /*00cc*/ 	.word	0x00004310


	//   ....[4]....
        /*00d0*/ 	.word	0x00004340


	//   ....[5]....
        /*00d4*/ 	.word	0x00004f70


	//   ....[6]....
        /*00d8*/ 	.word	0x00004ff0


	//   ....[7]....
        /*00dc*/ 	.word	0x00005050


	//   ....[8]....
        /*00e0*/ 	.word	0x000050b0


	//   ....[9]....
        /*00e4*/ 	.word	0x00005170


	//   ....[10]....
        /*00e8*/ 	.word	0x00005190


	//----- nvinfo : EIATTR_COOP_GROUP_MASK_REGIDS
	.align		4
.L_41:
        /*00ec*/ 	.byte	0x04, 0x29
        /*00ee*/ 	.short	(.L_43 - .L_42)


	//   ....[0]....
.L_42:
        /*00f0*/ 	.word	0xffffffff


	//   ....[1]....
        /*00f4*/ 	.word	0xffffffff


	//   ....[2]....
        /*00f8*/ 	.word	0xffffffff


	//   ....[3]....
        /*00fc*/ 	.word	0xffffffff


	//   ....[4]....
        /*0100*/ 	.word	0xffffffff


	//   ....[5]....
        /*0104*/ 	.word	0xffffffff


	//   ....[6]....
        /*0108*/ 	.word	0xffffffff


	//   ....[7]....
        /*010c*/ 	.word	0xffffffff


	//   ....[8]....
        /*0110*/ 	.word	0xffffffff


	//   ....[9]....
        /*0114*/ 	.word	0xffffffff


	//   ....[10]....
        /*0118*/ 	.word	0xffffffff


	//   ....[11]....
        /*011c*/ 	.word	0xffffffff


	//   ....[12]....
        /*0120*/ 	.word	0xffffffff


	//   ....[13]....
        /*0124*/ 	.word	0xffffffff


	//----- nvinfo : EIATTR_COOP_GROUP_INSTR_OFFSETS
	.align		4
.L_43:
        /*0128*/ 	.byte	0x04, 0x28
        /*012a*/ 	.short	(.L_45 - .L_44)


	//   ....[0]....
.L_44:
        /*012c*/ 	.word	0x000000b0


	//   ....[1]....
        /*0130*/ 	.word	0x00000550


	//   ....[2]....
        /*0134*/ 	.word	0x000006b0


	//   ....[3]....
        /*0138*/ 	.word	0x000007e0


	//   ....[4]....
        /*013c*/ 	.word	0x000008d0


	//   ....[5]....
        /*0140*/ 	.word	0x00000a30


	//   ....[6]....
        /*0144*/ 	.word	0x00000ba0


	//   ....[7]....
        /*0148*/ 	.word	0x00000de0


	//   ....[8]....
        /*014c*/ 	.word	0x00002190


	//   ....[9]....
        /*0150*/ 	.word	0x00002fa0


	//   ....[10]....
        /*0154*/ 	.word	0x00003470


	//   ....[11]....
        /*0158*/ 	.word	0x000034a0


	//   ....[12]....
        /*015c*/ 	.word	0x000041f0


	//   ....[13]....
        /*0160*/ 	.word	0x00004400


	//----- nvinfo : EIATTR_VRC_CTA_INIT_COUNT
	.align		4
.L_45:
        /*0164*/ 	.byte	0x02, 0x4a
        /*0166*/ 	.byte	0x80
	.zero		1


	//----- nvinfo : EIATTR_SYSCALL_OFFSETS
	.align		4
        /*0168*/ 	.byte	0x04, 0x46
        /*016a*/ 	.short	(.L_47 - .L_46)


	//   ....[0]....
.L_46:
        /*016c*/ 	.word	0x00005b90


	//   ....[1]....
        /*0170*/ 	.word	0x00005cc0


	//   ....[2]....
        /*0174*/ 	.word	0x00006800


	//   ....[3]....
        /*0178*/ 	.word	0x00006970


	//   ....[4]....
        /*017c*/ 	.word	0x00006ae0


	//   ....[5]....
        /*0180*/ 	.word	0x00006c50


	//   ....[6]....
        /*0184*/ 	.word	0x00006dc0


	//----- nvinfo : EIATTR_MBARRIER_INSTR_OFFSETS
	.align		4
.L_47:
        /*0188*/ 	.byte	0x04, 0x39
        /*018a*/ 	.short	(.L_49 - .L_48)


	//   ....[0]....
.L_48:
        /*018c*/ 	.word	0x00000640
        /*0190*/ 	.word	0x000000ff
        /*0194*/ 	.word	0x00000000
        /*0198*/ 	.short	0x0100
        /*019a*/ 	.byte	0x04
	.zero		1


	//   ....[1]....
        /*019c*/ 	.word	0x00000650
        /*01a0*/ 	.word	0x000000ff
        /*01a4*/ 	.word	0x00000018
        /*01a8*/ 	.short	0x0100
        /*01aa*/ 	.byte	0x04
	.zero		1


	//   ....[2]....
        /*01ac*/ 	.word	0x00000660
        /*01b0*/ 	.word	0x000000ff
        /*01b4*/ 	.word	0x00000008
        /*01b8*/ 	.short	0x0100
        /*01ba*/ 	.byte	0x04
	.zero		1


	//   ....[3]....
        /*01bc*/ 	.word	0x00000670
        /*01c0*/ 	.word	0x000000ff
        /*01c4*/ 	.word	0x00000020
        /*01c8*/ 	.short	0x0100
        /*01ca*/ 	.byte	0x04
	.zero		1


	//   ....[4]....
        /*01cc*/ 	.word	0x00000680
        /*01d0*/ 	.word	0x000000ff
        /*01d4*/ 	.word	0x00000010
        /*01d8*/ 	.short	0x0100
        /*01da*/ 	.byte	0x04
	.zero		1


	//   ....[5]....
        /*01dc*/ 	.word	0x00000690
        /*01e0*/ 	.word	0x000000ff
        /*01e4*/ 	.word	0x00000028
        /*01e8*/ 	.short	0x0100
        /*01ea*/ 	.byte	0x04
	.zero		1


	//   ....[6]....
        /*01ec*/ 	.word	0x000007b0
        /*01f0*/ 	.word	0x000000ff
        /*01f4*/ 	.word	0x00000030
        /*01f8*/ 	.short	0x0100
        /*01fa*/ 	.byte	0x04
	.zero		1


	//   ....[7]....
        /*01fc*/ 	.word	0x000007c0
        /*0200*/ 	.word	0x000000ff
        /*0204*/ 	.word	0x00000038
        /*0208*/ 	.short	0x0100
        /*020a*/ 	.byte	0x04
	.zero		1


	//   ....[8]....
        /*020c*/ 	.word	0x000008a0
        /*0210*/ 	.word	0x000000ff
        /*0214*/ 	.word	0x00000040
        /*0218*/ 	.short	0x0100
        /*021a*/ 	.byte	0x04
	.zero		1


	//   ....[9]....
        /*021c*/ 	.word	0x000008b0
        /*0220*/ 	.word	0x000000ff
        /*0224*/ 	.word	0x00000048
        /*0228*/ 	.short	0x0100
        /*022a*/ 	.byte	0x04
	.zero		1


	//   ....[10]....
        /*022c*/ 	.word	0x000009e0
        /*0230*/ 	.word	0x000000ff
        /*0234*/ 	.word	0x00000050
        /*0238*/ 	.short	0x0100
        /*023a*/ 	.byte	0x04
	.zero		1


	//   ....[11]....
        /*023c*/ 	.word	0x000009f0
        /*0240*/ 	.word	0x000000ff
        /*0244*/ 	.word	0x00000060
        /*0248*/ 	.short	0x0100
        /*024a*/ 	.byte	0x04
	.zero		1


	//   ....[12]....
        /*024c*/ 	.word	0x00000a00
        /*0250*/ 	.word	0x000000ff
        /*0254*/ 	.word	0x00000058
        /*0258*/ 	.short	0x0100
        /*025a*/ 	.byte	0x04
	.zero		1


	//   ....[13]....
        /*025c*/ 	.word	0x00000a10
        /*0260*/ 	.word	0x000000ff
        /*0264*/ 	.word	0x00000068
        /*0268*/ 	.short	0x0100
        /*026a*/ 	.byte	0x04
	.zero		1


	//   ....[14]....
        /*026c*/ 	.word	0x00000b30
        /*0270*/ 	.word	0x000000ff
        /*0274*/ 	.word	0x00000070
        /*0278*/ 	.short	0x0100
        /*027a*/ 	.byte	0x04
	.zero		1


	//   ....[15]....
        /*027c*/ 	.word	0x00000b40
        /*0280*/ 	.word	0x000000ff
        /*0284*/ 	.word	0x00000088
        /*0288*/ 	.short	0x0100
        /*028a*/ 	.byte	0x04
	.zero		1


	//   ....[16]....
        /*028c*/ 	.word	0x00000b50
        /*0290*/ 	.word	0x000000ff
        /*0294*/ 	.word	0x00000078
        /*0298*/ 	.short	0x0100
        /*029a*/ 	.byte	0x04
	.zero		1


	//   ....[17]....
        /*029c*/ 	.word	0x00000b60
        /*02a0*/ 	.word	0x000000ff
        /*02a4*/ 	.word	0x00000090
        /*02a8*/ 	.short	0x0100
        /*02aa*/ 	.byte	0x04
	.zero		1


	//   ....[18]....
        /*02ac*/ 	.word	0x00000b70
        /*02b0*/ 	.word	0x000000ff
        /*02b4*/ 	.word	0x00000080
        /*02b8*/ 	.short	0x0100
        /*02ba*/ 	.byte	0x04
	.zero		1


	//   ....[19]....
        /*02bc*/ 	.word	0x00000b80
        /*02c0*/ 	.word	0x000000ff
        /*02c4*/ 	.word	0x00000098
        /*02c8*/ 	.short	0x0100
        /*02ca*/ 	.byte	0x04
	.zero		1


	//   ....[20]....
        /*02cc*/ 	.word	0x00000c70
        /*02d0*/ 	.word	0x000000ff
        /*02d4*/ 	.word	0x000000a0
        /*02d8*/ 	.short	0x0100
        /*02da*/ 	.byte	0x04
	.zero		1


	//   ....[21]....
        /*02dc*/ 	.word	0x00000c80
        /*02e0*/ 	.word	0x000000ff
        /*02e4*/ 	.word	0x000000b0
        /*02e8*/ 	.short	0x0100
        /*02ea*/ 	.byte	0x04
	.zero		1


	//   ....[22]....
        /*02ec*/ 	.word	0x00000c90
        /*02f0*/ 	.word	0x000000ff
        /*02f4*/ 	.word	0x000000a8
        /*02f8*/ 	.short	0x0100
        /*02fa*/ 	.byte	0x04
	.zero		1


	//   ....[23]....
        /*02fc*/ 	.word	0x00000ca0
        /*0300*/ 	.word	0x000000ff
        /*0304*/ 	.word	0x000000b8
        /*0308*/ 	.short	0x0100
        /*030a*/ 	.byte	0x04
	.zero		1


	//   ....[24]....
        /*030c*/ 	.word	0x00000da0
        /*0310*/ 	.word	0x000000ff
        /*0314*/ 	.word	0x000000c0
        /*0318*/ 	.short	0x0100
        /*031a*/ 	.byte	0x04
	.zero		1


	//   ....[25]....
        /*031c*/ 	.word	0x00001860
        /*0320*/ 	.word	0x00000003
        /*0324*/ 	.word	0x000000b0
        /*0328*/ 	.short	0x010a
        /*032a*/ 	.byte	0xff
	.zero		1


	//   ....[26]....
        /*032c*/ 	.word	0x00001890
        /*0330*/ 	.word	0x00000003
        /*0334*/ 	.word	0x000000a0
        /*0338*/ 	.short	0x0101
        /*033a*/ 	.byte	0xff
	.zero		1


	//   ....[27]....
        /*033c*/ 	.word	0x00001960
        /*0340*/ 	.word	0x000000ff
        /*0344*/ 	.word	0x00000018
        /*0348*/ 	.short	0x010a
        /*034a*/ 	.byte	0x06
	.zero		1


	//   ....[28]....
        /*034c*/ 	.word	0x00001a30
        /*0350*/ 	.word	0x000000ff
        /*0354*/ 	.word	0x00000018
        /*0358*/ 	.short	0x010a
        /*035a*/ 	.byte	0x21
	.zero		1


	//   ....[29]....
        /*035c*/ 	.word	0x00001be0
        /*0360*/ 	.word	0x000000ff
        /*0364*/ 	.word	0x00000018
        /*0368*/ 	.short	0x010a
        /*036a*/ 	.byte	0x07
	.zero		1


	//   ....[30]....
        /*036c*/ 	.word	0x00001da0
        /*0370*/ 	.word	0x000000ff
        /*0374*/ 	.word	0x00000048
        /*0378*/ 	.short	0x0101
        /*037a*/ 	.byte	0x04
	.zero		1


	//   ....[31]....
        /*037c*/ 	.word	0x00001dc0
        /*0380*/ 	.word	0x000000ff
        /*0384*/ 	.word	0x00000018
        /*0388*/ 	.short	0x010a
        /*038a*/ 	.byte	0x06
	.zero		1


	//   ....[32]....
        /*038c*/ 	.word	0x00001e40
        /*0390*/ 	.word	0x000000ff
        /*0394*/ 	.word	0x00000018
        /*0398*/ 	.short	0x010a
        /*039a*/ 	.byte	0x21
	.zero		1


	//   ....[33]....
        /*039c*/ 	.word	0x00001fd0
        /*03a0*/ 	.word	0x000000ff
        /*03a4*/ 	.word	0x00000018
        /*03a8*/ 	.short	0x010a
        /*03aa*/ 	.byte	0x07
	.zero		1


	//   ....[34]....
        /*03ac*/ 	.word	0x000021c0
        /*03b0*/ 	.word	0x00000003
        /*03b4*/ 	.word	0x00000050
        /*03b8*/ 	.short	0x010a
        /*03ba*/ 	.byte	0xff
	.zero		1


	//   ....[35]....
        /*03bc*/ 	.word	0x00002310
        /*03c0*/ 	.word	0x00000000
        /*03c4*/ 	.word	0x00000000
        /*03c8*/ 	.short	0x0101
        /*03ca*/ 	.byte	0xff
	.zero		1


	//   ....[36]....
        /*03cc*/ 	.word	0x000028b0
        /*03d0*/ 	.word	0x000000ff
        /*03d4*/ 	.word	0x00000000
        /*03d8*/ 	.short	0x010a
        /*03da*/ 	.byte	0x04
	.zero		1


	//   ....[37]....
        /*03dc*/ 	.word	0x00002940
        /*03e0*/ 	.word	0x000000ff
        /*03e4*/ 	.word	0x00000000
        /*03e8*/ 	.short	0x010a
        /*03ea*/ 	.byte	0x05
	.zero		1


	//   ....[38]....
        /*03ec*/ 	.word	0x000029e0
        /*03f0*/ 	.word	0x00000000
        /*03f4*/ 	.word	0x00000000
        /*03f8*/ 	.short	0x010a
        /*03fa*/ 	.byte	0xff
	.zero		1


	//   ....[39]....
        /*03fc*/ 	.word	0x00002b00
        /*0400*/ 	.word	0x00000002
        /*0404*/ 	.word	0x000000a0
        /*0408*/ 	.short	0x010a
        /*040a*/ 	.byte	0xff
	.zero		1


	//   ....[40]....
        /*040c*/ 	.word	0x00002b60
        /*0410*/ 	.word	0x00000004
        /*0414*/ 	.word	0x00000000
        /*0418*/ 	.short	0x0101
        /*041a*/ 	.byte	0xff
	.zero		1


	//   ....[41]....
        /*041c*/ 	.word	0x00002b80
        /*0420*/ 	.word	0x000000ff
        /*0424*/ 	.word	0x00000060
        /*0428*/ 	.short	0x010a
        /*042a*/ 	.byte	0x04
	.zero		1


	//   ....[42]....
        /*042c*/ 	.word	0x00002ca0
        /*0430*/ 	.word	0x00000002
        /*0434*/ 	.word	0x00000050
        /*0438*/ 	.short	0x010a
        /*043a*/ 	.byte	0xff
	.zero		1


	//   ....[43]....
        /*043c*/ 	.word	0x00002db0
        /*0440*/ 	.word	0x00000002
        /*0444*/ 	.word	0x00000000
        /*0448*/ 	.short	0x0101
        /*044a*/ 	.byte	0xff
	.zero		1


	//   ....[44]....
        /*044c*/ 	.word	0x00002e40
        /*0450*/ 	.word	0x000000ff
        /*0454*/ 	.word	0x00000060
        /*0458*/ 	.short	0x0106
        /*045a*/ 	.byte	0x04
	.zero		1


	//   ....[45]....
        /*045c*/ 	.word	0x00002e60
        /*0460*/ 	.word	0x000000ff
        /*0464*/ 	.word	0x00000060
        /*0468*/ 	.short	0x010a
        /*046a*/ 	.byte	0x04
	.zero		1


	//   ....[46]....
        /*046c*/ 	.word	0x00002ef0
        /*0470*/ 	.word	0x000000ff
        /*0474*/ 	.word	0x00000060
        /*0478*/ 	.short	0x0106
        /*047a*/ 	.byte	0x07
	.zero		1


	//   ....[47]....
        /*047c*/ 	.word	0x00002f30
        /*0480*/ 	.word	0x00000000
        /*0484*/ 	.word	0x00000060
        /*0488*/ 	.short	0x010a
        /*048a*/ 	.byte	0xff
	.zero		1


	//   ....[48]....
        /*048c*/ 	.word	0x00003170
        /*0490*/ 	.word	0x000000ff
        /*0494*/ 	.word	0x00000008
        /*0498*/ 	.short	0x010a
        /*049a*/ 	.byte	0x06
	.zero		1


	//   ....[49]....
        /*049c*/ 	.word	0x00003190
        /*04a0*/ 	.word	0x000000ff
        /*04a4*/ 	.word	0x00000008
        /*04a8*/ 	.short	0x010a
        /*04aa*/ 	.byte	0x06
	.zero		1


	//   ....[50]....
        /*04ac*/ 	.word	0x00003320
        /*04b0*/ 	.word	0x000000ff
        /*04b4*/ 	.word	0x00000008
        /*04b8*/ 	.short	0x010a
        /*04ba*/ 	.byte	0x06
	.zero		1


	//   ....[51]....
        /*04bc*/ 	.word	0x00003340
        /*04c0*/ 	.word	0x000000ff
        /*04c4*/ 	.word	0x00000008
        /*04c8*/ 	.short	0x010a
        /*04ca*/ 	.byte	0x06
	.zero		1


	//   ....[52]....
        /*04cc*/ 	.word	0x00003400
        /*04d0*/ 	.word	0x000000ff
        /*04d4*/ 	.word	0x00000000
        /*04d8*/ 	.short	0x0101
        /*04da*/ 	.byte	0x04
	.zero		1


	//   ....[53]....
        /*04dc*/ 	.word	0x000037c0
        /*04e0*/ 	.word	0x00000000
        /*04e4*/ 	.word	0x00000050
        /*04e8*/ 	.short	0x010a
        /*04ea*/ 	.byte	0xff
	.zero		1


	//   ....[54]....
        /*04ec*/ 	.word	0x00003880
        /*04f0*/ 	.word	0x00000000
        /*04f4*/ 	.word	0x00000000
        /*04f8*/ 	.short	0x0101
        /*04fa*/ 	.byte	0xff
	.zero		1


	//   ....[55]....
        /*04fc*/ 	.word	0x00003930
        /*0500*/ 	.word	0x000000ff
        /*0504*/ 	.word	0x00000000
        /*0508*/ 	.short	0x010a
        /*050a*/ 	.byte	0x05
	.zero		1


	//   ....[56]....
        /*050c*/ 	.word	0x00003940
        /*0510*/ 	.word	0x000000ff
        /*0514*/ 	.word	0x00000088
        /*0518*/ 	.short	0x010a
        /*051a*/ 	.byte	0x2f
	.zero		1


	//   ....[57]....
        /*051c*/ 	.word	0x000039f0
        /*0520*/ 	.word	0x000000ff
        /*0524*/ 	.word	0x00000000
        /*0528*/ 	.short	0x010a
        /*052a*/ 	.byte	0x07
	.zero		1


	//   ....[58]....
        /*052c*/ 	.word	0x00003b20
        /*0530*/ 	.word	0x000000ff
        /*0534*/ 	.word	0x00000000
        /*0538*/ 	.short	0x010a
        /*053a*/ 	.byte	0x06
	.zero		1


	//   ....[59]....
        /*053c*/ 	.word	0x00003f70
        /*0540*/ 	.word	0x000000ff
        /*0544*/ 	.word	0x00000000
        /*0548*/ 	.short	0x010a
        /*054a*/ 	.byte	0x04
	.zero		1


	//   ....[60]....
        /*054c*/ 	.word	0x00004000
        /*0550*/ 	.word	0x000000ff
        /*0554*/ 	.word	0x00000000
        /*0558*/ 	.short	0x010a
        /*055a*/ 	.byte	0x05
	.zero		1


	//   ....[61]....
        /*055c*/ 	.word	0x000040a0
        /*0560*/ 	.word	0x00000000
        /*0564*/ 	.word	0x00000000
        /*0568*/ 	.short	0x010a
        /*056a*/ 	.byte	0xff
	.zero		1


	//   ....[62]....
        /*056c*/ 	.word	0x000040e0
        /*0570*/ 	.word	0x00000000
        /*0574*/ 	.word	0x00000000
        /*0578*/ 	.short	0x010a
        /*057a*/ 	.byte	0xff
	.zero		1


	//   ....[63]....
        /*057c*/ 	.word	0x00004150
        /*0580*/ 	.word	0x000000ff
        /*0584*/ 	.word	0x00000000
        /*0588*/ 	.short	0x0101
        /*058a*/ 	.byte	0x04
	.zero		1


	//   ....[64]....
        /*058c*/ 	.word	0x00004190
        /*0590*/ 	.word	0x000000ff
        /*0594*/ 	.word	0x000000c0
        /*0598*/ 	.short	0x010a
        /*059a*/ 	.byte	0x2b
	.zero		1


	//   ....[65]....
        /*059c*/ 	.word	0x000041e0
        /*05a0*/ 	.word	0x000000ff
        /*05a4*/ 	.word	0x00000000
        /*05a8*/ 	.short	0x0101
        /*05aa*/ 	.byte	0x04
	.zero		1


	//   ....[66]....
        /*05ac*/ 	.word	0x00004690
        /*05b0*/ 	.word	0x00000003
        /*05b4*/ 	.word	0x00000050
        /*05b8*/ 	.short	0x010a
        /*05ba*/ 	.byte	0xff
	.zero		1


	//   ....[67]....
        /*05bc*/ 	.word	0x00004800
        /*05c0*/ 	.word	0x00000000
        /*05c4*/ 	.word	0x00000000
        /*05c8*/ 	.short	0x0101
        /*05ca*/ 	.byte	0xff
	.zero		1


	//   ....[68]....
        /*05cc*/ 	.word	0x00004cc0
        /*05d0*/ 	.word	0x000000ff
        /*05d4*/ 	.word	0x00000048
        /*05d8*/ 	.short	0x010a
        /*05da*/ 	.byte	0x1d
	.zero		1


	//   ....[69]....
        /*05dc*/ 	.word	0x00004e90
        /*05e0*/ 	.word	0x000000ff
        /*05e4*/ 	.word	0x00000038
        /*05e8*/ 	.short	0x010a
        /*05ea*/ 	.byte	0x1d
	.zero		1


	//   ....[70]....
        /*05ec*/ 	.word	0x000051b0
        /*05f0*/ 	.word	0x000000ff
        /*05f4*/ 	.word	0x00000030
        /*05f8*/ 	.short	0x010b
        /*05fa*/ 	.byte	0x1d
	.zero		1


	//   ....[71]....
        /*05fc*/ 	.word	0x000051c0
        /*0600*/ 	.word	0x000000ff
        /*0604*/ 	.word	0x00000000
        /*0608*/ 	.short	0x0101
        /*060a*/ 	.byte	0x2c
	.zero		1


	//   ....[72]....
        /*060c*/ 	.word	0x00005200
        /*0610*/ 	.word	0x00000000
        /*0614*/ 	.word	0x00000038
        /*0618*/ 	.short	0x010a
        /*061a*/ 	.byte	0xff
	.zero		1


	//   ....[73]....
        /*061c*/ 	.word	0x00005400
        /*0620*/ 	.word	0x000000ff
        /*0624*/ 	.word	0x00000050
        /*0628*/ 	.short	0x010a
        /*062a*/ 	.byte	0x04
	.zero		1


	//   ....[74]....
        /*062c*/ 	.word	0x000054d0
        /*0630*/ 	.word	0x000000ff
        /*0634*/ 	.word	0x00000000
        /*0638*/ 	.short	0x0101
        /*063a*/ 	.byte	0x04
	.zero		1


	//   ....[75]....
        /*063c*/ 	.word	0x000061a0
        /*0640*/ 	.word	0x000000ff
        /*0644*/ 	.word	0x00000030
        /*0648*/ 	.short	0x010a
        /*064a*/ 	.byte	0x2c
	.zero		1


	//   ....[76]....
        /*064c*/ 	.word	0x000061b0
        /*0650*/ 	.word	0x00000000
        /*0654*/ 	.word	0x00000070
        /*0658*/ 	.short	0x010a
        /*065a*/ 	.byte	0xff
	.zero		1


	//   ....[77]....
        /*065c*/ 	.word	0x00006400
        /*0660*/ 	.word	0x000000ff
        /*0664*/ 	.word	0x00000030
        /*0668*/ 	.short	0x010a
        /*066a*/ 	.byte	0x2c
	.zero		1


	//   ....[78]....
        /*066c*/ 	.word	0x00006620
        /*0670*/ 	.word	0x000000ff
        /*0674*/ 	.word	0x00000000
        /*0678*/ 	.short	0x0101
        /*067a*/ 	.byte	0x04
	.zero		1


	//   ....[79]....
        /*067c*/ 	.word	0x000066e0
        /*0680*/ 	.word	0x00000000
        /*0684*/ 	.word	0x00000070
        /*0688*/ 	.short	0x010a
        /*068a*/ 	.byte	0xff
	.zero		1


	//   ....[80]....
        /*068c*/ 	.word	0x000087b0
        /*0690*/ 	.word	0x000000ff
        /*0694*/ 	.word	0x00000000
        /*0698*/ 	.short	0x0101
        /*069a*/ 	.byte	0x05
	.zero		1


	//   ....[81]....
        /*069c*/ 	.word	0x0000a010
        /*06a0*/ 	.word	0x00000003
        /*06a4*/ 	.word	0x000000b0
        /*06a8*/ 	.short	0x010a
        /*06aa*/ 	.byte	0xff
	.zero		1


	//   ....[82]....
        /*06ac*/ 	.word	0x0000a070
        /*06b0*/ 	.word	0x00000000
        /*06b4*/ 	.word	0x00000018
        /*06b8*/ 	.short	0x010a
        /*06ba*/ 	.byte	0xff
	.zero		1


	//   ....[83]....
        /*06bc*/ 	.word	0x0000a0d0
        /*06c0*/ 	.word	0x00000000
        /*06c4*/ 	.word	0x00000018
        /*06c8*/ 	.short	0x010a
        /*06ca*/ 	.byte	0xff
	.zero		1


	//   ....[84]....
        /*06cc*/ 	.word	0x0000a120
        /*06d0*/ 	.word	0x00000003
        /*06d4*/ 	.word	0x00000050
        /*06d8*/ 	.short	0x010a
        /*06da*/ 	.byte	0xff
	.zero		1


	//   ....[85]....
        /*06dc*/ 	.word	0x0000a180
        /*06e0*/ 	.word	0x00000000
        /*06e4*/ 	.word	0x00000000
        /*06e8*/ 	.short	0x010a
        /*06ea*/ 	.byte	0xff
	.zero		1


	//   ....[86]....
        /*06ec*/ 	.word	0x0000a1e0
        /*06f0*/ 	.word	0x00000000
        /*06f4*/ 	.word	0x00000000
        /*06f8*/ 	.short	0x010a
        /*06fa*/ 	.byte	0xff
	.zero		1


	//   ....[87]....
        /*06fc*/ 	.word	0x0000a230
        /*0700*/ 	.word	0x00000002
        /*0704*/ 	.word	0x000000a0
        /*0708*/ 	.short	0x010a
        /*070a*/ 	.byte	0xff
	.zero		1


	//   ....[88]....
        /*070c*/ 	.word	0x0000a290
        /*0710*/ 	.word	0x00000002
        /*0714*/ 	.word	0x00000060
        /*0718*/ 	.short	0x010a
        /*071a*/ 	.byte	0xff
	.zero		1


	//   ....[89]....
        /*071c*/ 	.word	0x0000a2e0
        /*0720*/ 	.word	0x00000002
        /*0724*/ 	.word	0x00000050
        /*0728*/ 	.short	0x010a
        /*072a*/ 	.byte	0xff
	.zero		1


	//   ....[90]....
        /*072c*/ 	.word	0x0000a340
        /*0730*/ 	.word	0x00000000
        /*0734*/ 	.word	0x00000060
        /*0738*/ 	.short	0x010a
        /*073a*/ 	.byte	0xff
	.zero		1


	//   ....[91]....
        /*073c*/ 	.word	0x0000a3a0
        /*0740*/ 	.word	0x00000000
        /*0744*/ 	.word	0x00000008
        /*0748*/ 	.short	0x010a
        /*074a*/ 	.byte	0xff
	.zero		1


	//   ....[92]....
        /*074c*/ 	.word	0x0000a490
        /*0750*/ 	.word	0x00000000
        /*0754*/ 	.word	0x00000008
        /*0758*/ 	.short	0x010a
        /*075a*/ 	.byte	0xff
	.zero		1


	//   ....[93]....
        /*075c*/ 	.word	0x0000a4e0
        /*0760*/ 	.word	0x00000000
        /*0764*/ 	.word	0x00000050
        /*0768*/ 	.short	0x010a
        /*076a*/ 	.byte	0xff
	.zero		1


	//   ....[94]....
        /*076c*/ 	.word	0x0000a540
        /*0770*/ 	.word	0x00000000
        /*0774*/ 	.word	0x00000088
        /*0778*/ 	.short	0x010a
        /*077a*/ 	.byte	0xff
	.zero		1


	//   ....[95]....
        /*077c*/ 	.word	0x0000a5a0
        /*0780*/ 	.word	0x00000000
        /*0784*/ 	.word	0x00000000
        /*0788*/ 	.short	0x010a
        /*078a*/ 	.byte	0xff
	.zero		1


	//   ....[96]....
        /*078c*/ 	.word	0x0000a600
        /*0790*/ 	.word	0x00000000
        /*0794*/ 	.word	0x00000000
        /*0798*/ 	.short	0x010a
        /*079a*/ 	.byte	0xff
	.zero		1


	//   ....[97]....
        /*079c*/ 	.word	0x0000a660
        /*07a0*/ 	.word	0x00000000
        /*07a4*/ 	.word	0x00000000
        /*07a8*/ 	.short	0x010a
        /*07aa*/ 	.byte	0xff
	.zero		1


	//   ....[98]....
        /*07ac*/ 	.word	0x0000a6c0
        /*07b0*/ 	.word	0x00000000
        /*07b4*/ 	.word	0x000000c0
        /*07b8*/ 	.short	0x010a
        /*07ba*/ 	.byte	0xff
	.zero		1


	//   ....[99]....
        /*07bc*/ 	.word	0x0000a710
        /*07c0*/ 	.word	0x00000003
        /*07c4*/ 	.word	0x00000050
        /*07c8*/ 	.short	0x010a
        /*07ca*/ 	.byte	0xff
	.zero		1


	//   ....[100]....
        /*07cc*/ 	.word	0x0000a770
        /*07d0*/ 	.word	0x00000000
        /*07d4*/ 	.word	0x00000048
        /*07d8*/ 	.short	0x010a
        /*07da*/ 	.byte	0xff
	.zero		1


	//   ....[101]....
        /*07dc*/ 	.word	0x0000a7d0
        /*07e0*/ 	.word	0x00000003
        /*07e4*/ 	.word	0x00000038
        /*07e8*/ 	.short	0x010a
        /*07ea*/ 	.byte	0xff
	.zero		1


	//   ....[102]....
        /*07ec*/ 	.word	0x0000a830
        /*07f0*/ 	.word	0x00000000
        /*07f4*/ 	.word	0x00000050
        /*07f8*/ 	.short	0x010a
        /*07fa*/ 	.byte	0xff
	.zero		1


	//   ....[103]....
        /*07fc*/ 	.word	0x0000a890
        /*0800*/ 	.word	0x00000003
        /*0804*/ 	.word	0x00000030
        /*0808*/ 	.short	0x010a
        /*080a*/ 	.byte	0xff
	.zero		1


	//   ....[104]....
        /*080c*/ 	.word	0x0000a8e0
        /*0810*/ 	.word	0x00000000
        /*0814*/ 	.word	0x00000070
        /*0818*/ 	.short	0x010a
        /*081a*/ 	.byte	0xff
	.zero		1


	//----- nvinfo : EIATTR_NUM_MBARRIERS
	.align		4
.L_49:
        /*081c*/ 	.byte	0x03, 0x38
        /*081e*/ 	.short	0x0019


	//----- nvinfo : EIATTR_EXIT_INSTR_OFFSETS
	.align		4
        /*0820*/ 	.byte	0x04, 0x1c
        /*0822*/ 	.short	(.L_51 - .L_50)


	//   ....[0]....
.L_50:
        /*0824*/ 	.word	0x00002a10


	//   ....[1]....
        /*0828*/ 	.word	0x00002f00


	//   ....[2]....
        /*082c*/ 	.word	0x00002f60


	//   ....[3]....
        /*0830*/ 	.word	0x00004410


	//   ....[4]....
        /*0834*/ 	.word	0x00005230


	//   ....[5]....
        /*0838*/ 	.word	0x00005270


	//   ....[6]....
        /*083c*/ 	.word	0x0000a000


	//----- nvinfo : EIATTR_MAX_THREADS
	.align		4
.L_51:
        /*0840*/ 	.byte	0x04, 0x05
        /*0842*/ 	.short	(.L_53 - .L_52)
.L_52:
        /*0844*/ 	.word	0x00000100
        /*0848*/ 	.word	0x00000001
        /*084c*/ 	.word	0x00000001


	//----- nvinfo : EIATTR_CRS_STACK_SIZE
	.align		4
.L_53:
        /*0850*/ 	.byte	0x04, 0x1e
        /*0852*/ 	.short	(.L_55 - .L_54)
.L_54:
        /*0854*/ 	.word	0x00000000


	//----- nvinfo : EIATTR_CBANK_PARAM_SIZE
	.align		4
.L_55:
        /*0858*/ 	.byte	0x03, 0x19
        /*085a*/ 	.short	0x0800


	//----- nvinfo : EIATTR_PARAM_CBANK
	.align		4
        /*085c*/ 	.byte	0x04, 0x0a
        /*085e*/ 	.short	(.L_57 - .L_56)
	.align		4
.L_56:
        /*0860*/ 	.word	index@(.nv.constant0._ZN7cutlass13device_kernelINS_4gemm6kernel13GemmUniversalIN4cute5tupleIJiiiiEEENS1_10collective13CollectiveMmaINS1_35MainloopSm100TmaUmmaWarpSpecializedILi3ELi2ELi3ENS5_IJNS4_1CILi2EEENSA_ILi1EEESC_EEEEENS5_IJNSA_ILi256EEENSA_ILi160EEESF_EEEaNS5_IJlSC_lEEEaSI_NS4_8TiledMMAINS4_8MMA_AtomIJNS4_21SM100_MMA_S8_2x1SM_SSIaaiLi256ELi160ELNS4_4UMMA5MajorE0ELSN_0ELNSM_8SaturateE0EEEEEENS4_6LayoutINS5_IJSC_SC_SC_EEENS5_IJNSA_ILi0EEEST_ST_EEEEENS5_IJNS4_10UnderscoreESW_SW_EEEEENS4_18SM100_TMA_2SM_LOADENS4_14ComposedLayoutINS4_7SwizzleILi3ELi4ELi3EEENS4_18smem_ptr_flag_bitsILi8EEENSR_INS5_IJNSA_ILi8EEENSA_ILi128EEEEEENS5_IJS16_SC_EEEEEEEvNS4_8identityESZ_S1A_vS1B_EENS_8epilogue10collective18CollectiveEpilogueINS1D_23Sm100TmaWarpSpecializedILi1ELi1ELi160ELb0ELb0EEEJNS5_IJS16_SG_SF_EEENS5_IJNSR_IS16_SC_EENSR_ISG_SC_EEEEEaSI_aSI_NS1D_6fusion15FusionCallbacksIS1H_NS1M_17LinearCombinationIaiaiLNS_15FloatRoundStyleE2EEES1I_S1L_JEEENS4_5SM1004TMEM4LOAD26SM100_TMEM_LOAD_32dp32b32xENS4_13SM90_TMA_LOADENS10_INS11_ILi1ELi4ELi3EEES14_NSR_INS5_IJS15_NSA_ILi32EEEEEENS5_IJS1Y_SC_EEEEEEENS4_39AutoVectorizingCopyWithAssumedAlignmentILi128EEENS4_14SM90_TMA_STOREES22_S24_S24_EEEvvEEEEvNT_6ParamsE)
        /*0864*/ 	.short	0x0380
        /*0866*/ 	.short	0x0800


	//----- nvinfo : EIATTR_SW_WAR
	.align		4
.L_57:
        /*0868*/ 	.byte	0x04, 0x36
        /*086a*/ 	.short	(.L_59 - .L_58)
.L_58:
        /*086c*/ 	.word	0x00000008
.L_59:


//--------------------- .nv.callgraph             --------------------------
	.section	.nv.callgraph,"",@"SHT_CUDA_CALLGRAPH"
	.align	4
	.sectionentsize	8
	.align		4
        /*0000*/ 	.word	0x00000000
	.align		4
        /*0004*/ 	.word	0xffffffff
	.align		4
        /*0008*/ 	.word	index@(_ZN7cutlass13device_kernelINS_4gemm6kernel13GemmUniversalIN4cute5tupleIJiiiiEEENS1_10collective13CollectiveMmaINS1_35MainloopSm100TmaUmmaWarpSpecializedILi3ELi2ELi3ENS5_IJNS4_1CILi2EEENSA_ILi1EEESC_EEEEENS5_IJNSA_ILi256EEENSA_ILi160EEESF_EEEaNS5_IJlSC_lEEEaSI_NS4_8TiledMMAINS4_8MMA_AtomIJNS4_21SM100_MMA_S8_2x1SM_SSIaaiLi256ELi160ELNS4_4UMMA5MajorE0ELSN_0ELNSM_8SaturateE0EEEEEENS4_6LayoutINS5_IJSC_SC_SC_EEENS5_IJNSA_ILi0EEEST_ST_EEEEENS5_IJNS4_10UnderscoreESW_SW_EEEEENS4_18SM100_TMA_2SM_LOADENS4_14ComposedLayoutINS4_7SwizzleILi3ELi4ELi3EEENS4_18smem_ptr_flag_bitsILi8EEENSR_INS5_IJNSA_ILi8EEENSA_ILi128EEEEEENS5_IJS16_SC_EEEEEEEvNS4_8identityESZ_S1A_vS1B_EENS_8epilogue10collective18CollectiveEpilogueINS1D_23Sm100TmaWarpSpecializedILi1ELi1ELi160ELb0ELb0EEEJNS5_IJS16_SG_SF_EEENS5_IJNSR_IS16_SC_EENSR_ISG_SC_EEEEEaSI_aSI_NS1D_6fusion15FusionCallbacksIS1H_NS1M_17LinearCombinationIaiaiLNS_15FloatRoundStyleE2EEES1I_S1L_JEEENS4_5SM1004TMEM4LOAD26SM100_TMEM_LOAD_32dp32b32xENS4_13SM90_TMA_LOADENS10_INS11_ILi1ELi4ELi3EEES14_NSR_INS5_IJS15_NSA_ILi32EEEEEENS5_IJS1Y_SC_EEEEEEENS4_39AutoVectorizingCopyWithAssumedAlignmentILi128EEENS4_14SM90_TMA_STOREES22_S24_S24_EEEvvEEEEvNT_6ParamsE)
	.align		4
        /*000c*/ 	.word	index@(__assertfail)
	.align		4
        /*0010*/ 	.word	0x00000000
	.align		4
        /*0014*/ 	.word	0xfffffffe
	.align		4
        /*0018*/ 	.word	0x00000000
	.align		4
        /*001c*/ 	.word	0xfffffffd
	.align		4
        /*0020*/ 	.word	0x00000000
	.align		4
        /*0024*/ 	.word	0xfffffffc


//--------------------- .nv.constant4             --------------------------
	.section	.nv.constant4,"a",@progbits
	.align	8
	.align		8
.nv.constant4:
        /*0000*/ 	.dword	__assertfail
	.align		8
        /*0008*/ 	.dword	__unnamed_1
	.align		8
        /*0010*/ 	.dword	__unnamed_2
	.align		8
        /*0018*/ 	.dword	_ZN40_INTERNAL_097e85c2_4_k_cu_1d04333c_297584cuda3std3__45__cpo5beginE
	.align		8
        /*0020*/ 	.dword	_ZN40_INTERNAL_097e85c2_4_k_cu_1d04333c_297584cuda3std3__45__cpo3endE
	.align		8
        /*0028*/ 	.dword	_ZN40_INTERNAL_097e85c2_4_k_cu_1d04333c_297584cuda3std3__45__cpo6cbeginE
	.align		8
        /*0030*/ 	.dword	_ZN40_INTERNAL_097e85c2_4_k_cu_1d04333c_297584cuda3std3__45__cpo4cendE
	.align		8
        /*0038*/ 	.dword	_ZN40_INTERNAL_097e85c2_4_k_cu_1d04333c_297584cuda3std3__442_GLOBAL__N__097e85c2_4_k_cu_1d04333c_297586ignoreE
	.align		8
        /*0040*/ 	.dword	_ZN40_INTERNAL_097e85c2_4_k_cu_1d04333c_297584cuda3std3__419piecewise_constructE
	.align		8
        /*0048*/ 	.dword	_ZN40_INTERNAL_097e85c2_4_k_cu_1d04333c_297584cuda3std3__48in_placeE
	.align		8
        /*0050*/ 	.dword	_ZN40_INTERNAL_097e85c2_4_k_cu_1d04333c_297584cuda3std6ranges3__45__cpo4swapE
	.align		8
        /*0058*/ 	.dword	_ZN40_INTERNAL_097e85c2_4_k_cu_1d04333c_297584cuda3std6ranges3__45__cpo9iter_moveE
	.align		8
        /*0060*/ 	.dword	_ZN40_INTERNAL_097e85c2_4_k_cu_1d04333c_297584cute7productE
	.align		8
        /*0068*/ 	.dword	_ZN40_INTERNAL_097e85c2_4_k_cu_1d04333c_297584cute1_E
	.align		8
        /*0070*/ 	.dword	$str$25
	.align		8
        /*0078*/ 	.dword	$str$26
	.align		8
        /*0080*/ 	.dword	$str$27
	.align		8
        /*0088*/ 	.dword	$str$28


//--------------------- .text._ZN7cutlass13device_kernelINS_4gemm6kernel13GemmUniversalIN4cute5tupleIJiiiiEEENS1_10collective13CollectiveMmaINS1_35MainloopSm100TmaUmmaWarpSpecializedILi3ELi2ELi3ENS5_IJNS4_1CILi2EEENSA_ILi1EEESC_EEEEENS5_IJNSA_ILi256EEENSA_ILi160EEESF_EEEaNS5_IJlSC_lEEEaSI_NS4_8TiledMMAINS4_8MMA_AtomIJNS4_21SM100_MMA_S8_2x1SM_SSIaaiLi256ELi160ELNS4_4UMMA5MajorE0ELSN_0ELNSM_8SaturateE0EEEEEENS4_6LayoutINS5_IJSC_SC_SC_EEENS5_IJNSA_ILi0EEEST_ST_EEEEENS5_IJNS4_10UnderscoreESW_SW_EEEEENS4_18SM100_TMA_2SM_LOADENS4_14ComposedLayoutINS4_7SwizzleILi3ELi4ELi3EEENS4_18smem_ptr_flag_bitsILi8EEENSR_INS5_IJNSA_ILi8EEENSA_ILi128EEEEEENS5_IJS16_SC_EEEEEEEvNS4_8identityESZ_S1A_vS1B_EENS_8epilogue10collective18CollectiveEpilogueINS1D_23Sm100TmaWarpSpecializedILi1ELi1ELi160ELb0ELb0EEEJNS5_IJS16_SG_SF_EEENS5_IJNSR_IS16_SC_EENSR_ISG_SC_EEEEEaSI_aSI_NS1D_6fusion15FusionCallbacksIS1H_NS1M_17LinearCombinationIaiaiLNS_15FloatRoundStyleE2EEES1I_S1L_JEEENS4_5SM1004TMEM4LOAD26SM100_TMEM_LOAD_32dp32b32xENS4_13SM90_TMA_LOADENS10_INS11_ILi1ELi4ELi3EEES14_NSR_INS5_IJS15_NSA_ILi32EEEEEENS5_IJS1Y_SC_EEEEEEENS4_39AutoVectorizingCopyWithAssumedAlignmentILi128EEENS4_14SM90_TMA_STOREES22_S24_S24_EEEvvEEEEvNT_6ParamsE --------------------------
	.section	.text._ZN7cutlass13device_kernelINS_4gemm6kernel13GemmUniversalIN4cute5tupleIJiiiiEEENS1_10collective13CollectiveMmaINS1_35MainloopSm100TmaUmmaWarpSpecializedILi3ELi2ELi3ENS5_IJNS4_1CILi2EEENSA_ILi1EEESC_EEEEENS5_IJNSA_ILi256EEENSA_ILi160EEESF_EEEaNS5_IJlSC_lEEEaSI_NS4_8TiledMMAINS4_8MMA_AtomIJNS4_21SM100_MMA_S8_2x1SM_SSIaaiLi256ELi160ELNS4_4UMMA5MajorE0ELSN_0ELNSM_8SaturateE0EEEEEENS4_6LayoutINS5_IJSC_SC_SC_EEENS5_IJNSA_ILi0EEEST_ST_EEEEENS5_IJNS4_10UnderscoreESW_SW_EEEEENS4_18SM100_TMA_2SM_LOADENS4_14ComposedLayoutINS4_7SwizzleILi3ELi4ELi3EEENS4_18smem_ptr_flag_bitsILi8EEENSR_INS5_IJNSA_ILi8EEENSA_ILi128EEEEEENS5_IJS16_SC_EEEEEEEvNS4_8identityESZ_S1A_vS1B_EENS_8epilogue10collective18CollectiveEpilogueINS1D_23Sm100TmaWarpSpecializedILi1ELi1ELi160ELb0ELb0EEEJNS5_IJS16_SG_SF_EEENS5_IJNSR_IS16_SC_EENSR_ISG_SC_EEEEEaSI_aSI_NS1D_6fusion15FusionCallbacksIS1H_NS1M_17LinearCombinationIaiaiLNS_15FloatRoundStyleE2EEES1I_S1L_JEEENS4_5SM1004TMEM4LOAD26SM100_TMEM_LOAD_32dp32b32xENS4_13SM90_TMA_LOADENS10_INS11_ILi1ELi4ELi3EEES14_NSR_INS5_IJS15_NSA_ILi32EEEEEENS5_IJS1Y_SC_EEEEEEENS4_39AutoVectorizingCopyWithAssumedAlignmentILi128EEENS4_14SM90_TMA_STOREES22_S24_S24_EEEvvEEEEvNT_6ParamsE,"ax",@progbits
	.align	128
.text._ZN7cutlass13device_kernelINS_4gemm6kernel13GemmUniversalIN4cute5tupleIJiiiiEEENS1_10collective13CollectiveMmaINS1_35MainloopSm100TmaUmmaWarpSpecializedILi3ELi2ELi3ENS5_IJNS4_1CILi2EEENSA_ILi1EEESC_EEEEENS5_IJNSA_ILi256EEENSA_ILi160EEESF_EEEaNS5_IJlSC_lEEEaSI_NS4_8TiledMMAINS4_8MMA_AtomIJNS4_21SM100_MMA_S8_2x1SM_SSIaaiLi256ELi160ELNS4_4UMMA5MajorE0ELSN_0ELNSM_8SaturateE0EEEEEENS4_6LayoutINS5_IJSC_SC_SC_EEENS5_IJNSA_ILi0EEEST_ST_EEEEENS5_IJNS4_10UnderscoreESW_SW_EEEEENS4_18SM100_TMA_2SM_LOADENS4_14ComposedLayoutINS4_7SwizzleILi3ELi4ELi3EEENS4_18smem_ptr_flag_bitsILi8EEENSR_INS5_IJNSA_ILi8EEENSA_ILi128EEEEEENS5_IJS16_SC_EEEEEEEvNS4_8identityESZ_S1A_vS1B_EENS_8epilogue10collective18CollectiveEpilogueINS1D_23Sm100TmaWarpSpecializedILi1ELi1ELi160ELb0ELb0EEEJNS5_IJS16_SG_SF_EEENS5_IJNSR_IS16_SC_EENSR_ISG_SC_EEEEEaSI_aSI_NS1D_6fusion15FusionCallbacksIS1H_NS1M_17LinearCombinationIaiaiLNS_15FloatRoundStyleE2EEES1I_S1L_JEEENS4_5SM1004TMEM4LOAD26SM100_TMEM_LOAD_32dp32b32xENS4_13SM90_TMA_LOADENS10_INS11_ILi1ELi4ELi3EEES14_NSR_INS5_IJS15_NSA_ILi32EEEEEENS5_IJS1Y_SC_EEEEEEENS4_39AutoVectorizingCopyWithAssumedAlignmentILi128EEENS4_14SM90_TMA_STOREES22_S24_S24_EEEvvEEEEvNT_6ParamsE:
        .type           _ZN7cutlass13device_kernelINS_4gemm6kernel13GemmUniversalIN4cute5tupleIJiiiiEEENS1_10collective13CollectiveMmaINS1_35MainloopSm100TmaUmmaWarpSpecializedILi3ELi2ELi3ENS5_IJNS4_1CILi2EEENSA_ILi1EEESC_EEEEENS5_IJNSA_ILi256EEENSA_ILi160EEESF_EEEaNS5_IJlSC_lEEEaSI_NS4_8TiledMMAINS4_8MMA_AtomIJNS4_21SM100_MMA_S8_2x1SM_SSIaaiLi256ELi160ELNS4_4UMMA5MajorE0ELSN_0ELNSM_8SaturateE0EEEEEENS4_6LayoutINS5_IJSC_SC_SC_EEENS5_IJNSA_ILi0EEEST_ST_EEEEENS5_IJNS4_10UnderscoreESW_SW_EEEEENS4_18SM100_TMA_2SM_LOADENS4_14ComposedLayoutINS4_7SwizzleILi3ELi4ELi3EEENS4_18smem_ptr_flag_bitsILi8EEENSR_INS5_IJNSA_ILi8EEENSA_ILi128EEEEEENS5_IJS16_SC_EEEEEEEvNS4_8identityESZ_S1A_vS1B_EENS_8epilogue10collective18CollectiveEpilogueINS1D_23Sm100TmaWarpSpecializedILi1ELi1ELi160ELb0ELb0EEEJNS5_IJS16_SG_SF_EEENS5_IJNSR_IS16_SC_EENSR_ISG_SC_EEEEEaSI_aSI_NS1D_6fusion15FusionCallbacksIS1H_NS1M_17LinearCombinationIaiaiLNS_15FloatRoundStyleE2EEES1I_S1L_JEEENS4_5SM1004TMEM4LOAD26SM100_TMEM_LOAD_32dp32b32xENS4_13SM90_TMA_LOADENS10_INS11_ILi1ELi4ELi3EEES14_NSR_INS5_IJS15_NSA_ILi32EEEEEENS5_IJS1Y_SC_EEEEEEENS4_39AutoVectorizingCopyWithAssumedAlignmentILi128EEENS4_14SM90_TMA_STOREES22_S24_S24_EEEvvEEEEvNT_6ParamsE,@function
        .size           _ZN7cutlass13device_kernelINS_4gemm6kernel13GemmUniversalIN4cute5tupleIJiiiiEEENS1_10collective13CollectiveMmaINS1_35MainloopSm100TmaUmmaWarpSpecializedILi3ELi2ELi3ENS5_IJNS4_1CILi2EEENSA_ILi1EEESC_EEEEENS5_IJNSA_ILi256EEENSA_ILi160EEESF_EEEaNS5_IJlSC_lEEEaSI_NS4_8TiledMMAINS4_8MMA_AtomIJNS4_21SM100_MMA_S8_2x1SM_SSIaaiLi256ELi160ELNS4_4UMMA5MajorE0ELSN_0ELNSM_8SaturateE0EEEEEENS4_6LayoutINS5_IJSC_SC_SC_EEENS5_IJNSA_ILi0EEEST_ST_EEEEENS5_IJNS4_10UnderscoreESW_SW_EEEEENS4_18SM100_TMA_2SM_LOADENS4_14ComposedLayoutINS4_7SwizzleILi3ELi4ELi3EEENS4_18smem_ptr_flag_bitsILi8EEENSR_INS5_IJNSA_ILi8EEENSA_ILi128EEEEEENS5_IJS16_SC_EEEEEEEvNS4_8identityESZ_S1A_vS1B_EENS_8epilogue10collective18CollectiveEpilogueINS1D_23Sm100TmaWarpSpecializedILi1ELi1ELi160ELb0ELb0EEEJNS5_IJS16_SG_SF_EEENS5_IJNSR_IS16_SC_EENSR_ISG_SC_EEEEEaSI_aSI_NS1D_6fusion15FusionCallbacksIS1H_NS1M_17LinearCombinationIaiaiLNS_15FloatRoundStyleE2EEES1I_S1L_JEEENS4_5SM1004TMEM4LOAD26SM100_TMEM_LOAD_32dp32b32xENS4_13SM90_TMA_LOADENS10_INS11_ILi1ELi4ELi3EEES14_NSR_INS5_IJS15_NSA_ILi32EEEEEENS5_IJS1Y_SC_EEEEEEENS4_39AutoVectorizingCopyWithAssumedAlignmentILi128EEENS4_14SM90_TMA_STOREES22_S24_S24_EEEvvEEEEvNT_6ParamsE,(.L_x_147 - _ZN7cutlass13device_kernelINS_4gemm6kernel13GemmUniversalIN4cute5tupleIJiiiiEEENS1_10collective13CollectiveMmaINS1_35MainloopSm100TmaUmmaWarpSpecializedILi3ELi2ELi3ENS5_IJNS4_1CILi2EEENSA_ILi1EEESC_EEEEENS5_IJNSA_ILi256EEENSA_ILi160EEESF_EEEaNS5_IJlSC_lEEEaSI_NS4_8TiledMMAINS4_8MMA_AtomIJNS4_21SM100_MMA_S8_2x1SM_SSIaaiLi256ELi160ELNS4_4UMMA5MajorE0ELSN_0ELNSM_8SaturateE0EEEEEENS4_6LayoutINS5_IJSC_SC_SC_EEENS5_IJNSA_ILi0EEEST_ST_EEEEENS5_IJNS4_10UnderscoreESW_SW_EEEEENS4_18SM100_TMA_2SM_LOADENS4_14ComposedLayoutINS4_7SwizzleILi3ELi4ELi3EEENS4_18smem_ptr_flag_bitsILi8EEENSR_INS5_IJNSA_ILi8EEENSA_ILi128EEEEEENS5_IJS16_SC_EEEEEEEvNS4_8identityESZ_S1A_vS1B_EENS_8epilogue10collective18CollectiveEpilogueINS1D_23Sm100TmaWarpSpecializedILi1ELi1ELi160ELb0ELb0EEEJNS5_IJS16_SG_SF_EEENS5_IJNSR_IS16_SC_EENSR_ISG_SC_EEEEEaSI_aSI_NS1D_6fusion15FusionCallbacksIS1H_NS1M_17LinearCombinationIaiaiLNS_15FloatRoundStyleE2EEES1I_S1L_JEEENS4_5SM1004TMEM4LOAD26SM100_TMEM_LOAD_32dp32b32xENS4_13SM90_TMA_LOADENS10_INS11_ILi1ELi4ELi3EEES14_NSR_INS5_IJS15_NSA_ILi32EEEEEENS5_IJS1Y_SC_EEEEEEENS4_39AutoVectorizingCopyWithAssumedAlignmentILi128EEENS4_14SM90_TMA_STOREES22_S24_S24_EEEvvEEEEvNT_6ParamsE)
        .other          _ZN7cutlass13device_kernelINS_4gemm6kernel13GemmUniversalIN4cute5tupleIJiiiiEEENS1_10collective13CollectiveMmaINS1_35MainloopSm100TmaUmmaWarpSpecializedILi3ELi2ELi3ENS5_IJNS4_1CILi2EEENSA_ILi1EEESC_EEEEENS5_IJNSA_ILi256EEENSA_ILi160EEESF_EEEaNS5_IJlSC_lEEEaSI_NS4_8TiledMMAINS4_8MMA_AtomIJNS4_21SM100_MMA_S8_2x1SM_SSIaaiLi256ELi160ELNS4_4UMMA5MajorE0ELSN_0ELNSM_8SaturateE0EEEEEENS4_6LayoutINS5_IJSC_SC_SC_EEENS5_IJNSA_ILi0EEEST_ST_EEEEENS5_IJNS4_10UnderscoreESW_SW_EEEEENS4_18SM100_TMA_2SM_LOADENS4_14ComposedLayoutINS4_7SwizzleILi3ELi4ELi3EEENS4_18smem_ptr_flag_bitsILi8EEENSR_INS5_IJNSA_ILi8EEENSA_ILi128EEEEEENS5_IJS16_SC_EEEEEEEvNS4_8identityESZ_S1A_vS1B_EENS_8epilogue10collective18CollectiveEpilogueINS1D_23Sm100TmaWarpSpecializedILi1ELi1ELi160ELb0ELb0EEEJNS5_IJS16_SG_SF_EEENS5_IJNSR_IS16_SC_EENSR_ISG_SC_EEEEEaSI_aSI_NS1D_6fusion15FusionCallbacksIS1H_NS1M_17LinearCombinationIaiaiLNS_15FloatRoundStyleE2EEES1I_S1L_JEEENS4_5SM1004TMEM4LOAD26SM100_TMEM_LOAD_32dp32b32xENS4_13SM90_TMA_LOADENS10_INS11_ILi1ELi4ELi3EEES14_NSR_INS5_IJS15_NSA_ILi32EEEEEENS5_IJS1Y_SC_EEEEEEENS4_39AutoVectorizingCopyWithAssumedAlignmentILi128EEENS4_14SM90_TMA_STOREES22_S24_S24_EEEvvEEEEvNT_6ParamsE,@"STO_CUDA_ENTRY STV_DEFAULT"
_ZN7cutlass13device_kernelINS_4gemm6kernel13GemmUniversalIN4cute5tupleIJiiiiEEENS1_10collective13CollectiveMmaINS1_35MainloopSm100TmaUmmaWarpSpecializedILi3ELi2ELi3ENS5_IJNS4_1CILi2EEENSA_ILi1EEESC_EEEEENS5_IJNSA_ILi256EEENSA_ILi160EEESF_EEEaNS5_IJlSC_lEEEaSI_NS4_8TiledMMAINS4_8MMA_AtomIJNS4_21SM100_MMA_S8_2x1SM_SSIaaiLi256ELi160ELNS4_4UMMA5MajorE0ELSN_0ELNSM_8SaturateE0EEEEEENS4_6LayoutINS5_IJSC_SC_SC_EEENS5_IJNSA_ILi0EEEST_ST_EEEEENS5_IJNS4_10UnderscoreESW_SW_EEEEENS4_18SM100_TMA_2SM_LOADENS4_14ComposedLayoutINS4_7SwizzleILi3ELi4ELi3EEENS4_18smem_ptr_flag_bitsILi8EEENSR_INS5_IJNSA_ILi8EEENSA_ILi128EEEEEENS5_IJS16_SC_EEEEEEEvNS4_8identityESZ_S1A_vS1B_EENS_8epilogue10collective18CollectiveEpilogueINS1D_23Sm100TmaWarpSpecializedILi1ELi1ELi160ELb0ELb0EEEJNS5_IJS16_SG_SF_EEENS5_IJNSR_IS16_SC_EENSR_ISG_SC_EEEEEaSI_aSI_NS1D_6fusion15FusionCallbacksIS1H_NS1M_17LinearCombinationIaiaiLNS_15FloatRoundStyleE2EEES1I_S1L_JEEENS4_5SM1004TMEM4LOAD26SM100_TMEM_LOAD_32dp32b32xENS4_13SM90_TMA_LOADENS10_INS11_ILi1ELi4ELi3EEES14_NSR_INS5_IJS15_NSA_ILi32EEEEEENS5_IJS1Y_SC_EEEEEEENS4_39AutoVectorizingCopyWithAssumedAlignmentILi128EEENS4_14SM90_TMA_STOREES22_S24_S24_EEEvvEEEEvNT_6ParamsE:
[----:B------:R-:W1:Y:S01]  /*0000*/  LDC R1, c[0x0][0x37c] ;  /* 0x0000df00ff017b82 */ /* 0x000e620000000800 */
[----:B------:R-:W2:Y:S01]  /*0010*/  S2R R4, SR_TID.X ;  /* 0x0000000000047919 */ /* 0x000ea20000002100 */
[----:B------:R-:W3:Y:S01]  /*0020*/  LDCU.64 UR10, c[0x0][0x890] ;  /* 0x00011200ff0a77ac */ /* 0x000ee20008000a00 */
[----:B-1----:R-:W-:-:S05]  /*0030*/  VIADD R1, R1, 0xffffffe8 ;  /* 0xffffffe801017836 */ /* 0x002fca0000000000 */
[----:B------:R-:W1:Y:S01]  /*0040*/  S2UR UR5, SR_CgaCtaId ;  /* 0x00000000000579c3 */ /* 0x000e620000008800 */
[----:B------:R-:W-:Y:S01]  /*0050*/  ELECT P1, URZ, PT ;  /* 0x0000000000ff782f */ /* 0x000fe20003820000 */
[----:B---3--:R-:W-:-:S04]  /*0060*/  UISETP.NE.U32.AND UP0, UPT, UR10, URZ, UPT ;  /* 0x000000ff0a00728c */ /* 0x008fc8000bf05070 */
[----:B------:R-:W-:Y:S02]  /*0070*/  UISETP.NE.AND.EX UP0, UPT, UR11, URZ, UPT, UP0 ;  /* 0x000000ff0b00728c */ /* 0x000fe4000bf05300 */
[----:B-1----:R-:W-:Y:S02]  /*0080*/  ULOP3.LUT UR70, UR5, 0x1, URZ, 0xc0, !UPT ;  /* 0x0000000105467892 */ /* 0x002fe4000f8ec0ff */
[----:B------:R-:W-:Y:S01]  /*0090*/  ULOP3.LUT UR69, UR5, 0x1, URZ, 0x3c, !UPT ;  /* 0x0000000105457892 */ /* 0x000fe2000f8e3cff */
[----:B--2---:R-:W-:-:S05]  /*00a0*/  SHF.R.U32.HI R2, RZ, 0x5, R4 ;  /* 0x00000005ff027819 */ /* 0x004fca0000011604 */
[----:B------:R-:W1:Y:S02]  /*00b0*/  SHFL.IDX PT, R0, R2, RZ, 0x1f ;  /* 0x00001fff02007589 */ /* 0x000e6400000e0000 */
[----:B-1----:R-:W-:Y:S02]  /*00c0*/  R2UR UR14, R0 ;  /* 0x00000000000e72ca */ /* 0x002fe400000e0000 */
[----:B------:R-:W-:-:S05]  /*00d0*/  PRMT R0, RZ, 0x7610, R0 ;  /* 0x00007610ff007816 */ /* 0x000fca0000000000 */
[----:B------:R1:W-:Y:S01]  /*00e0*/  STL.S16 [R1], R0 ;  /* 0x0000000001007387 */ /* 0x0003e20000100600 */
[----:B------:R-:W-:Y:S07]  /*00f0*/  BRA.U UP0, `(.L_x_0) ;  /* 0x0000000100387547 */ /* 0x000fee000b800000 */
[----:B------:R-:W2:Y:S02]  /*0100*/  LDCU.64 UR6, c[0x0][0x888] ;  /* 0x00011100ff0677ac */ /* 0x000ea40008000a00 */
[----:B--2---:R-:W-:-:S04]  /*0110*/  UISETP.NE.U32.AND UP0, UPT, UR6, URZ, UPT ;  /* 0x000000ff0600728c */ /* 0x004fc8000bf05070 */
[----:B------:R-:W-:-:S09]  /*0120*/  UISETP.NE.AND.EX UP0, UPT, UR7, URZ, UPT, UP0 ;  /* 0x000000ff0700728c */ /* 0x000fd2000bf05300 */
[----:B------:R-:W-:Y:S05]  /*0130*/  BRA.U !UP0, `(.L_x_1) ;  /* 0x0000000108187547 */ /* 0x000fea000b800000 */
[----:B------:R-:W2:Y:S01]  /*0140*/  LDC.64 R154, c[0x0][0x888] ;  /* 0x00022200ff9a7b82 */ /* 0x000ea20000000a00 */
[----:B------:R-:W2:Y:S02]  /*0150*/  LDCU.64 UR6, c[0x0][0x358] ;  /* 0x00006b00ff0677ac */ /* 0x000ea40008000a00 */
[----:B--2---:R2:W5:Y:S01]  /*0160*/  LDG.E R154, desc[UR6][R154.64] ;  /* 0x000000069a9a7981 */ /* 0x004562000c1e1900 */
[----:B-1----:R-:W-:-:S05]  /*0170*/  HFMA2 R0, -RZ, RZ, 0, 5.9604644775390625e-08 ;  /* 0x00000001ff007431 */ /* 0x002fca00000001ff */
[----:B------:R2:W-:Y:S01]  /*0180*/  STL.S16 [R1], R0 ;  /* 0x0000000001007387 */ /* 0x0005e20000100600 */
[----:B------:R-:W-:Y:S05]  /*0190*/  BRA `(.L_x_0) ;  /* 0x0000000000107947 */ /* 0x000fea0003800000 */
.L_x_1:
[----:B-1----:R-:W-:Y:S01]  /*01a0*/  HFMA2 R0, -RZ, RZ, 0, 5.9604644775390625e-08 ;  /* 0x00000001ff007431 */ /* 0x002fe200000001ff */
[----:B------:R-:W1:Y:S04]  /*01b0*/  LDCU UR4, c[0x0][0x880] ;  /* 0x00011000ff0477ac */ /* 0x000e680008000800 */
[----:B------:R3:W-:Y:S01]  /*01c0*/  STL.S16 [R1], R0 ;  /* 0x0000000001007387 */ /* 0x0007e20000100600 */
[----:B-1----:R-:W-:-:S03]  /*01d0*/  MOV R154, UR4 ;  /* 0x00000004009a7c02 */ /* 0x002fc60008000f00 */
.L_x_0:
[----:B------:R-:W4:Y:S02]  /*01e0*/  LDCU.64 UR6, c[0x0][0x8b0] ;  /* 0x00011600ff0677ac */ /* 0x000f240008000a00 */
[----:B----4-:R-:W-:-:S04]  /*01f0*/  UISETP.NE.U32.AND UP0, UPT, UR6, URZ, UPT ;  /* 0x000000ff0600728c */ /* 0x010fc8000bf05070 */
[----:B------:R-:W-:-:S09]  /*0200*/  UISETP.NE.AND.EX UP0, UPT, UR7, URZ, UPT, UP0 ;  /* 0x000000ff0700728c */ /* 0x000fd2000bf05300 */
[----:B------:R-:W-:Y:S05]  /*0210*/  BRA.U UP0, `(.L_x_2) ;  /* 0x0000000100287547 */ /* 0x000fea000b800000 */
[----:B------:R-:W4:Y:S02]  /*0220*/  LDCU.64 UR6, c[0x0][0x8a8] ;  /* 0x00011500ff0677ac */ /* 0x000f240008000a00 */
[----:B----4-:R-:W-:-:S04]  /*0230*/  UISETP.NE.U32.AND UP0, UPT, UR6, URZ, UPT ;  /* 0x000000ff0600728c */ /* 0x010fc8000bf05070 */
[----:B------:R-:W-:-:S09]  /*0240*/  UISETP.NE.AND.EX UP0, UPT, UR7, URZ, UPT, UP0 ;  /* 0x000000ff0700728c */ /* 0x000fd2000bf05300 */
[----:B------:R-:W-:Y:S05]  /*0250*/  BRA.U !UP0, `(.L_x_3) ;  /* 0x0000000108107547 */ /* 0x000fea000b800000 */
[----:B------:R-:W4:Y:S01]  /*0260*/  LDC.64 R152, c[0x0][0x8a8] ;  /* 0x00022a00ff987b82 */ /* 0x000f220000000a00 */
[----:B------:R-:W4:Y:S02]  /*0270*/  LDCU.64 UR6, c[0x0][0x358] ;  /* 0x00006b00ff0677ac */ /* 0x000f240008000a00 */
[----:B----4-:R4:W5:Y:S01]  /*0280*/  LDG.E R152, desc[UR6][R152.64] ;  /* 0x0000000698987981 */ /* 0x010962000c1e1900 */
[----:B------:R-:W-:Y:S05]  /*0290*/  BRA `(.L_x_2) ;  /* 0x0000000000087947 */ /* 0x000fea0003800000 */
.L_x_3:
[----:B------:R-:W4:Y:S02]  /*02a0*/  LDCU UR4, c[0x0][0x8a0] ;  /* 0x00011400ff0477ac */ /* 0x000f240008000800 */
[----:B----4-:R-:W-:Y:S02]  /*02b0*/  MOV R152, UR4 ;  /* 0x0000000400987c02 */ /* 0x010fe40008000f00 */
.L_x_2:
[----:B-123--:R-:W-:Y:S01]  /*02c0*/  IMAD.U32 R0, RZ, RZ, UR14 ;  /* 0x0000000eff007e24 */ /* 0x00efe2000f8e00ff */
[----:B------:R-:W-:Y:S04]  /*02d0*/  BSSY.RECONVERGENT B0, `(.L_x_4) ;  /* 0x000000c000007945 */ /* 0x000fe80003800200 */
[C---:B------:R-:W-:Y:S02]  /*02e0*/  ISETP.NE.OR P2, PT, R0.reuse, 0x1, !P1 ;  /* 0x000000010000780c */ /* 0x040fe40004f45670 */
[----:B------:R-:W-:-:S11]  /*02f0*/  ISETP.NE.OR P0, PT, R0, 0x3, !P1 ;  /* 0x000000030000780c */ /* 0x000fd60004f05670 */
[----:B------:R-:W-:Y:S05]  /*0300*/  @P2 BRA `(.L_x_5) ;  /* 0x0000000000202947 */ /* 0x000fea0003800000 */
[----:B------:R-:W1:Y:S02]  /*0310*/  LDCU.64 UR6, c[0x0][0x348] ;  /* 0x00006900ff0677ac */ /* 0x000e640008000a00 */
[----:B-1----:R-:W-:Y:S02]  /*0320*/  UIADD3 UR8, UP1, UPT, UR6, 0x80, URZ ;  /* 0x0000008006087890 */ /* 0x002fe4000ff3e0ff */
[----:B------:R-:W-:Y:S02]  /*0330*/  UIADD3 UR6, UP0, UPT, UR6, 0x180, URZ ;  /* 0x0000018006067890 */ /* 0x000fe4000ff1e0ff */
[----:B------:R-:W-:Y:S02]  /*0340*/  UIADD3.X UR9, UPT, UPT, URZ, UR7, URZ, UP1, !UPT ;  /* 0x00000007ff097290 */ /* 0x000fe40008ffe4ff */
[----:B------:R-:W-:-:S07]  /*0350*/  UIADD3.X UR7, UPT, UPT, URZ, UR7, URZ, UP0, !UPT ;  /* 0x00000007ff077290 */ /* 0x000fce00087fe4ff */
[----:B------:R1:W-:Y:S02]  /*0360*/  UTMACCTL.PF [UR8] ;  /* 0x00000000080079b9 */ /* 0x0003e40008040000 */
[----:B------:R1:W-:Y:S02]  /*0370*/  UTMACCTL.PF [UR6] ;  /* 0x00000000060079b9 */ /* 0x0003e40008040000 */
[----:B-1----:R-:W-:Y:S01]  /*0380*/  NOP ;  /* 0x0000000000007918 */ /* 0x002fe20000000000 */
.L_x_5:
[----:B------:R-:W-:Y:S05]  /*0390*/  BSYNC.RECONVERGENT B0 ;  /* 0x0000000000007941 */ /* 0x000fea0003800200 */
.L_x_4:
[----:B------:R-:W-:Y:S04]  /*03a0*/  BSSY.RECONVERGENT B0, `(.L_x_6) ;  /* 0x000000a000007945 */ /* 0x000fe80003800200 */
        /* <DEDUP_REMOVED lines=9> */
.L_x_7:
[----:B------:R-:W-:Y:S05]  /*0440*/  BSYNC.RECONVERGENT B0 ;  /* 0x0000000000007941 */ /* 0x000fea0003800200 */
.L_x_6:
[----:B------:R-:W1:Y:S01]  /*0450*/  LDCU.64 UR6, c[0x0][0x888] ;  /* 0x00011100ff0677ac */ /* 0x000e620008000a00 */
[----:B------:R-:W-:Y:S02]  /*0460*/  UISETP.EQ.U32.AND UP1, UPT, UR10, URZ, UPT ;  /* 0x000000ff0a00728c */ /* 0x000fe4000bf22070 */
[----:B------:R-:W-:Y:S02]  /*0470*/  UPLOP3.LUT UP4, UPT, UPT, UPT, UPT, 0x80, 0x8 ;  /* 0x000000000008789c */ /* 0x000fe40003f8f070 */
[----:B-1----:R-:W-:-:S04]  /*0480*/  UISETP.NE.U32.AND UP0, UPT, UR6, URZ, UPT ;  /* 0x000000ff0600728c */ /* 0x002fc8000bf05070 */
[----:B------:R-:W-:-:S04]  /*0490*/  UISETP.NE.AND.EX UP2, UPT, UR7, URZ, UPT, UP0 ;  /* 0x000000ff0700728c */ /* 0x000fc8000bf45300 */
[----:B------:R-:W-:-:S04]  /*04a0*/  UISETP.EQ.OR.EX UP3, UPT, UR11, URZ, !UP2, UP1 ;  /* 0x000000ff0b00728c */ /* 0x000fc8000d762710 */
[----:B------:R-:W-:-:S05]  /*04b0*/  UP2UR UR60, UPR, URZ, 0x8 ;  /* 0x00000008ff3c7883 */ /* 0x000fca0008000000 */
[----:B------:R-:W-:Y:S07]  /*04c0*/  BRA.U !UP3, `(.L_x_8) ;  /* 0x000000010b207547 */ /* 0x000fee000b800000 */
[----:B-----5:R-:W-:Y:S01]  /*04d0*/  R2UR UR6, R154 ;  /* 0x000000009a0672ca */ /* 0x020fe200000e0000 */
[----:B------:R-:W-:Y:S02]  /*04e0*/  UISETP.NE.U32.AND UP1, UPT, UR10, URZ, UPT ;  /* 0x000000ff0a00728c */ /* 0x000fe4000bf25070 */
[----:B------:R-:W-:Y:S02]  /*04f0*/  USEL UR4, URZ, 0xffffffff, UP2 ;  /* 0xffffffffff047887 */ /* 0x000fe40009000000 */
[----:B------:R-:W-:-:S08]  /*0500*/  UISETP.NE.AND.EX UP1, UPT, UR11, URZ, UPT, UP1 ;  /* 0x000000ff0b00728c */ /* 0x000fd0000bf25310 */
[----:B------:R-:W-:-:S04]  /*0510*/  UISETP.NE.AND UP0, UPT, UR6, URZ, UPT ;  /* 0x000000ff0600728c */ /* 0x000fc8000bf05270 */
[----:B------:R-:W-:-:S04]  /*0520*/  @!UP1 USEL UR4, URZ, 0xffffffff, UP0 ;  /* 0xffffffffff049887 */ /* 0x000fc80008000000 */
[----:B------:R-:W-:-:S04]  /*0530*/  ULOP3.LUT UR4, UR4, 0x1, URZ, 0xc0, !UPT ;  /* 0x0000000104047892 */ /* 0x000fc8000f8ec0ff */
[----:B------:R-:W-:-:S11]  /*0540*/  UISETP.NE.U32.AND UP4, UPT, UR4, 0x1, UPT ;  /* 0x000000010400788c */ /* 0x000fd6000bf85070 */
.L_x_8:
[----:B------:R-:W1:Y:S01]  /*0550*/  SHFL.IDX PT, R0, R2, RZ, 0x1f ;  /* 0x00001fff02007589 */ /* 0x000e6200000e0000 */
[----:B------:R-:W-:-:S04]  /*0560*/  UISETP.NE.AND UP0, UPT, UR14, 0x2, UPT ;  /* 0x000000020e00788c */ /* 0x000fc8000bf05270 */
[----:B------:R-:W-:Y:S02]  /*0570*/  UISETP.EQ.AND UP1, UPT, UR70, URZ, !UP0 ;  /* 0x000000ff4600728c */ /* 0x000fe4000c722270 */
[----:B------:R-:W-:-:S04]  /*0580*/  USEL UR50, URZ, 0x1, UP0 ;  /* 0x00000001ff327887 */ /* 0x000fc80008000000 */
[----:B------:R-:W-:Y:S02]  /*0590*/  PLOP3.LUT P3, PT, P1, PT, UP1, 0x80, 0x8 ;  /* 0x000000000008781c */ /* 0x000fe40000f6f018 */
[----:B-1----:R-:W-:-:S13]  /*05a0*/  ISETP.NE.AND P0, PT, R0, RZ, PT ;  /* 0x000000ff0000720c */ /* 0x002fda0003f05270 */
[----:B------:R-:W-:Y:S05]  /*05b0*/  @P0 BRA `(.L_x_9) ;  /* 0x00000000003c0947 */ /* 0x000fea0003800000 */
[----:B------:R-:W-:Y:S01]  /*05c0*/  UMOV UR4, 0x400 ;  /* 0x0000040000047882 */ /* 0x000fe20000000000 */
[----:B------:R-:W-:Y:S01]  /*05d0*/  UMOV UR6, 0x1 ;  /* 0x0000000100067882 */ /* 0x000fe20000000000 */
[----:B------:R-:W-:Y:S02]  /*05e0*/  ULEA UR4, UR5, UR4, 0x18 ;  /* 0x0000000405047291 */ /* 0x000fe4000f8ec0ff */
[----:B------:R-:W-:-:S04]  /*05f0*/  UIADD3 UR6, UPT, UPT, -UR6, 0x100000, URZ ;  /* 0x0010000006067890 */ /* 0x000fc8000fffe1ff */
[----:B------:R-:W-:Y:S02]  /*0600*/  USHF.L.U32 UR7, UR6, 0xb, URZ ;  /* 0x0000000b06077899 */ /* 0x000fe400080006ff */
[----:B------:R-:W-:Y:S01]  /*0610*/  USHF.L.U32 UR6, UR6, 0x1, URZ ;  /* 0x0000000106067899 */ /* 0x000fe200080006ff */
[----:B------:R-:W-:Y:S01]  /*0620*/  ELECT P0, URZ, PT ;  /* 0x0000000000ff782f */ /* 0x000fe20003800000 */
[----:B------:R-:W1:Y:S10]  /*0630*/  FENCE.VIEW.ASYNC.S ;  /* 0x00000000000073c6 */ /* 0x000e740000000000 */
[----:B-1----:R1:W2:Y:S01]  /*0640*/  SYNCS.EXCH.64 URZ, [UR4], UR6 ;  /* 0x0000000604ff75b2 */ /* 0x0022a20008000100 */
[----:B------:R1:W3:Y:S01]  /*0650*/  SYNCS.EXCH.64 URZ, [UR4+0x18], UR6 ;  /* 0x0000180604ff75b2 */ /* 0x0002e20008000100 */
[----:B------:R1:W1:Y:S01]  /*0660*/  SYNCS.EXCH.64 URZ, [UR4+0x8], UR6 ;  /* 0x0000080604ff75b2 */ /* 0x0002620008000100 */
[----:B------:R1:W1:Y:S01]  /*0670*/  SYNCS.EXCH.64 URZ, [UR4+0x20], UR6 ;  /* 0x0000200604ff75b2 */ /* 0x0002620008000100 */
[----:B------:R1:W1:Y:S01]  /*0680*/  SYNCS.EXCH.64 URZ, [UR4+0x10], UR6 ;  /* 0x0000100604ff75b2 */ /* 0x0002620008000100 */
[----:B------:R1:W1:Y:S01]  /*0690*/  SYNCS.EXCH.64 URZ, [UR4+0x28], UR6 ;  /* 0x0000280604ff75b2 */ /* 0x0002620008000100 */
[----:B------:R-:W-:Y:S01]  /*06a0*/  NOP ;  /* 0x0000000000007918 */ /* 0x000fe20000000000 */
.L_x_9:
[----:B------:R-:W4:Y:S01]  /*06b0*/  SHFL.IDX PT, R0, R2, RZ, 0x1f ;  /* 0x00001fff02007589 */ /* 0x000f2200000e0000 */
[----:B------:R-:W-:Y:S01]  /*06c0*/  NOP ;  /* 0x0000000000007918 */ /* 0x000fe20000000000 */
[----:B----4-:R-:W-:-:S13]  /*06d0*/  ISETP.NE.AND P0, PT, R0, 0x1, PT ;  /* 0x000000010000780c */ /* 0x010fda0003f05270 */
[----:B------:R-:W-:Y:S05]  /*06e0*/  @P0 BRA `(.L_x_10) ;  /* 0x00000000003c0947 */ /* 0x000fea0003800000 */
[----:B-1----:R-:W-:Y:S01]  /*06f0*/  UMOV UR4, 0x400 ;  /* 0x0000040000047882 */ /* 0x002fe20000000000 */
[----:B------:R-:W-:Y:S01]  /*0700*/  UMOV UR8, 0x20 ;  /* 0x0000002000087882 */ /* 0x000fe20000000000 */
[----:B------:R-:W-:Y:S01]  /*0710*/  UMOV UR6, 0x80 ;  /* 0x0000008000067882 */ /* 0x000fe20000000000 */
[----:B------:R-:W-:Y:S02]  /*0720*/  ULEA UR4, UR5, UR4, 0x18 ;  /* 0x0000000405047291 */ /* 0x000fe4000f8ec0ff */
[----:B------:R-:W-:-:S04]  /*0730*/  UIADD3 UR8, UPT, UPT, -UR8, 0x100000, URZ ;  /* 0x0010000008087890 */ /* 0x000fc8000fffe1ff */
[----:B------:R-:W-:Y:S02]  /*0740*/  USHF.L.U32 UR9, UR8, 0xb, URZ ;  /* 0x0000000b08097899 */ /* 0x000fe400080006ff */
[----:B------:R-:W-:Y:S02]  /*0750*/  USHF.L.U32 UR8, UR8, 0x1, URZ ;  /* 0x0000000108087899 */ /* 0x000fe400080006ff */
[----:B------:R-:W-:-:S04]  /*0760*/  UIADD3 UR6, UPT, UPT, -UR6, 0x100000, URZ ;  /* 0x0010000006067890 */ /* 0x000fc8000fffe1ff */
[----:B------:R-:W-:Y:S02]  /*0770*/  USHF.L.U32 UR7, UR6, 0xb, URZ ;  /* 0x0000000b06077899 */ /* 0x000fe400080006ff */
[----:B------:R-:W-:Y:S01]  /*0780*/  USHF.L.U32 UR6, UR6, 0x1, URZ ;  /* 0x0000000106067899 */ /* 0x000fe200080006ff */
[----:B------:R-:W-:Y:S01]  /*0790*/  ELECT P0, URZ, PT ;  /* 0x0000000000ff782f */ /* 0x000fe20003800000 */
[----:B------:R-:W1:Y:S02]  /*07a0*/  FENCE.VIEW.ASYNC.S ;  /* 0x00000000000073c6 */ /* 0x000e640000000000 */
[----:B-1----:R4:W1:Y:S08]  /*07b0*/  SYNCS.EXCH.64 URZ, [UR4+0x30], UR8 ;  /* 0x0000300804ff75b2 */ /* 0x0028700008000100 */
[----:B------:R4:W1:Y:S02]  /*07c0*/  SYNCS.EXCH.64 URZ, [UR4+0x38], UR6 ;  /* 0x0000380604ff75b2 */ /* 0x0008640008000100 */
[----:B----4-:R-:W-:Y:S01]  /*07d0*/  NOP ;  /* 0x0000000000007918 */ /* 0x010fe20000000000 */
.L_x_10:
[----:B------:R-:W4:Y:S01]  /*07e0*/  SHFL.IDX PT, R0, R2, RZ, 0x1f ;  /* 0x00001fff02007589 */ /* 0x000f2200000e0000 */
[----:B------:R-:W-:Y:S01]  /*07f0*/  NOP ;  /* 0x0000000000007918 */ /* 0x000fe20000000000 */
[----:B----4-:R-:W-:-:S13]  /*0800*/  ISETP.NE.AND P0, PT, R0, 0x3, PT ;  /* 0x000000030000780c */ /* 0x010fda0003f05270 */
[----:B------:R-:W-:Y:S05]  /*0810*/  @P0 BRA `(.L_x_11) ;  /* 0x00000000002c0947 */ /* 0x000fea0003800000 */
[----:B-1----:R-:W-:Y:S01]  /*0820*/  UMOV UR4, 0x400 ;  /* 0x0000040000047882 */ /* 0x002fe20000000000 */
[----:B------:R-:W-:Y:S01]  /*0830*/  UMOV UR6, 0x20 ;  /* 0x0000002000067882 */ /* 0x000fe20000000000 */
[----:B------:R-:W-:Y:S02]  /*0840*/  ULEA UR4, UR5, UR4, 0x18 ;  /* 0x0000000405047291 */ /* 0x000fe4000f8ec0ff */
[----:B------:R-:W-:-:S04]  /*0850*/  UIADD3 UR6, UPT, UPT, -UR6, 0x100000, URZ ;  /* 0x0010000006067890 */ /* 0x000fc8000fffe1ff */
[----:B------:R-:W-:Y:S02]  /*0860*/  USHF.L.U32 UR7, UR6, 0xb, URZ ;  /* 0x0000000b06077899 */ /* 0x000fe400080006ff */
[----:B------:R-:W-:Y:S01]  /*0870*/  USHF.L.U32 UR6, UR6, 0x1, URZ ;  /* 0x0000000106067899 */ /* 0x000fe200080006ff */
[----:B------:R-:W-:Y:S01]  /*0880*/  ELECT P0, URZ, PT ;  /* 0x0000000000ff782f */ /* 0x000fe20003800000 */
[----:B------:R-:W1:Y:S10]  /*0890*/  FENCE.VIEW.ASYNC.S ;  /* 0x00000000000073c6 */ /* 0x000e740000000000 */
[----:B-1----:R4:W1:Y:S01]  /*08a0*/  SYNCS.EXCH.64 URZ, [UR4+0x40], UR6 ;  /* 0x0000400604ff75b2 */ /* 0x0028620008000100 */
[----:B------:R4:W1:Y:S02]  /*08b0*/  SYNCS.EXCH.64 URZ, [UR4+0x48], UR6 ;  /* 0x0000480604ff75b2 */ /* 0x0008640008000100 */
[----:B----4-:R-:W-:Y:S01]  /*08c0*/  NOP ;  /* 0x0000000000007918 */ /* 0x010fe20000000000 */
.L_x_11:
[----:B------:R-:W4:Y:S01]  /*08d0*/  SHFL.IDX PT, R0, R2, RZ, 0x1f ;  /* 0x00001fff02007589 */ /* 0x000f2200000e0000 */
[----:B------:R-:W-:Y:S01]  /*08e0*/  NOP ;  /* 0x0000000000007918 */ /* 0x000fe20000000000 */
[----:B----4-:R-:W-:-:S13]  /*08f0*/  ISETP.NE.AND P0, PT, R0, 0x4, PT ;  /* 0x000000040000780c */ /* 0x010fda0003f05270 */
[----:B------:R-:W-:Y:S05]  /*0900*/  @P0 BRA `(.L_x_12) ;  /* 0x0000000000480947 */ /* 0x000fea0003800000 */
[----:B-1----:R-:W-:Y:S01]  /*0910*/  UMOV UR6, 0x1e0 ;  /* 0x000001e000067882 */ /* 0x002fe20000000000 */
[----:B------:R-:W-:Y:S01]  /*0920*/  UMOV UR4, 0x400 ;  /* 0x0000040000047882 */ /* 0x000fe20000000000 */
[----:B------:R-:W-:Y:S01]  /*0930*/  USEL UR6, UR6, 0x1a0, UP4 ;  /* 0x000001a006067887 */ /* 0x000fe2000a000000 */
        /* <DEDUP_REMOVED lines=11> */
[----:B------:R4:W1:Y:S01]  /*09f0*/  SYNCS.EXCH.64 URZ, [UR4+0x60], UR6 ;  /* 0x0000600604ff75b2 */ /* 0x0008620008000100 */
[----:B------:R4:W1:Y:S01]  /*0a00*/  SYNCS.EXCH.64 URZ, [UR4+0x58], UR8 ;  /* 0x0000580804ff75b2 */ /* 0x0008620008000100 */
[----:B------:R4:W1:Y:S02]  /*0a10*/  SYNCS.EXCH.64 URZ, [UR4+0x68], UR6 ;  /* 0x0000680604ff75b2 */ /* 0x0008640008000100 */
[----:B----4-:R-:W-:Y:S01]  /*0a20*/  NOP ;  /* 0x0000000000007918 */ /* 0x010fe20000000000 */
.L_x_12:
        /* <DEDUP_REMOVED lines=19> */
[----:B------:R4:W1:Y:S01]  /*0b60*/  SYNCS.EXCH.64 URZ, [UR4+0x90], UR8 ;  /* 0x0000900804ff75b2 */ /* 0x0008620008000100 */
[----:B------:R4:W1:Y:S01]  /*0b70*/  SYNCS.EXCH.64 URZ, [UR4+0x80], UR6 ;  /* 0x0000800604ff75b2 */ /* 0x0008620008000100 */
[----:B------:R4:W1:Y:S02]  /*0b80*/  SYNCS.EXCH.64 URZ, [UR4+0x98], UR8 ;  /* 0x0000980804ff75b2 */ /* 0x0008640008000100 */
[----:B----4-:R-:W-:Y:S01]  /*0b90*/  NOP ;  /* 0x0000000000007918 */ /* 0x010fe20000000000 */
.L_x_13:
[----:B------:R-:W4:Y:S01]  /*0ba0*/  SHFL.IDX PT, R2, R2, RZ, 0x1f ;  /* 0x00001fff02027589 */ /* 0x000f2200000e0000 */
[----:B------:R-:W-:Y:S01]  /*0bb0*/  ISETP.NE.OR P1, PT, RZ, UR14, !P1 ;  /* 0x0000000eff007c0c */ /* 0x000fe2000cf25670 */
        /* <DEDUP_REMOVED lines=12> */
[----:B------:R4:W1:Y:S01]  /*0c80*/  SYNCS.EXCH.64 URZ, [UR4+0xb0], UR6 ;  /* 0x0000b00604ff75b2 */ /* 0x0008620008000100 */
[----:B------:R4:W1:Y:S01]  /*0c90*/  SYNCS.EXCH.64 URZ, [UR4+0xa8], UR6 ;  /* 0x0000a80604ff75b2 */ /* 0x0008620008000100 */
[----:B------:R4:W1:Y:S02]  /*0ca0*/  SYNCS.EXCH.64 URZ, [UR4+0xb8], UR6 ;  /* 0x0000b80604ff75b2 */ /* 0x0008640008000100 */
[----:B----4-:R-:W-:Y:S01]  /*0cb0*/  NOP ;  /* 0x0000000000007918 */ /* 0x010fe20000000000 */
.L_x_14:
[----:B------:R-:W-:Y:S01]  /*0cc0*/  VOTEU.ALL UP0, P1 ;  /* 0x0000000000ff7886 */ /* 0x000fe20000800000 */
[----:B-1----:R-:W-:Y:S01]  /*0cd0*/  UMOV UR6, 0x20 ;  /* 0x0000002000067882 */ /* 0x002fe20000000000 */
[----:B------:R-:W1:Y:S01]  /*0ce0*/  LDCU UR8, c[0x0][0x36c] ;  /* 0x00006d80ff0877ac */ /* 0x000e620008000800 */
[----:B------:R-:W-:Y:S01]  /*0cf0*/  NOP ;  /* 0x0000000000007918 */ /* 0x000fe20000000000 */
[----:B------:R-:W-:Y:S01]  /*0d00*/  LOP3.LUT R0, R4, 0x1f, RZ, 0xc0, !PT ;  /* 0x0000001f04007812 */ /* 0x000fe200078ec0ff */
[----:B------:R-:W-:Y:S01]  /*0d10*/  @!UP0 UMOV UR4, 0x400 ;  /* 0x0000040000048882 */ /* 0x000fe20000000000 */
[----:B------:R-:W-:-:S04]  /*0d20*/  @!UP0 UIADD3 UR6, UPT, UPT, -UR6, 0x100000, URZ ;  /* 0x0010000006068890 */ /* 0x000fc8000fffe1ff */
[----:B------:R-:W-:Y:S02]  /*0d30*/  @!UP0 USHF.L.U32 UR7, UR6, 0xb, URZ ;  /* 0x0000000b06078899 */ /* 0x000fe400080006ff */
[----:B------:R-:W-:Y:S02]  /*0d40*/  @!UP0 USHF.L.U32 UR6, UR6, 0x1, URZ ;  /* 0x0000000106068899 */ /* 0x000fe400080006ff */
[----:B------:R-:W-:Y:S01]  /*0d50*/  @!UP0 ULEA UR4, UR5, UR4, 0x18 ;  /* 0x0000000405048291 */ /* 0x000fe2000f8ec0ff */
[----:B------:R-:W-:Y:S01]  /*0d60*/  VOTEU.ALL UP0, P1 ;  /* 0x0000000000ff7886 */ /* 0x000fe20000800000 */
[----:B------:R-:W-:Y:S02]  /*0d70*/  UISETP.NE.AND UP5, UPT, UR14, URZ, UPT ;  /* 0x000000ff0e00728c */ /* 0x000fe4000bfa5270 */
[----:B-1----:R-:W-:Y:S01]  /*0d80*/  UISETP.EQ.U32.AND UP6, UPT, UR8, 0x1, UPT ;  /* 0x000000010800788c */ /* 0x002fe2000bfc2070 */
[----:B------:R-:W1:Y:S07]  /*0d90*/  FENCE.VIEW.ASYNC.S ;  /* 0x00000000000073c6 */ /* 0x000e6e0000000000 */
[----:B-1----:R1:W4:Y:S01]  /*0da0*/  @!UP0 SYNCS.EXCH.64 URZ, [UR4+0xc0], UR6 ;  /* 0x0000c00604ff85b2 */ /* 0x0023220008000100 */
[----:B------:R-:W-:Y:S05]  /*0db0*/  BRA.U !UP6, `(.L_x_15) ;  /* 0x000000010e087547 */ /* 0x000fea000b800000 */
[----:B--234-:R-:W-:Y:S01]  /*0dc0*/  UCGABAR_ARV ;  /* 0x00000000000079c7 */ /* 0x01cfe20008000000 */
[----:B------:R-:W-:Y:S05]  /*0dd0*/  BRA `(.L_x_16) ;  /* 0x0000000000047947 */ /* 0x000fea0003800000 */
.L_x_15:
[----:B--234-:R-:W-:Y:S01]  /*0de0*/  NOP ;  /* 0x0000000000007918 */ /* 0x01cfe20000000000 */
.L_x_16:
[----:B------:R-:W2:Y:S01]  /*0df0*/  S2UR UR26, SR_CTAID.X ;  /* 0x00000000001a79c3 */ /* 0x000ea20000002500 */
[----:B------:R-:W-:-:S05]  /*0e00*/  CS2R.32 R3, SR_CgaSize ;  /* 0x0000000000037805 */ /* 0x000fca0000008a00 */
[----:B------:R-:W-:-:S05]  /*0e10*/  IMAD R3, R3, -0xa0, RZ ;  /* 0xffffff6003037824 */ /* 0x000fca00078e02ff */
[----:B-1----:R-:W-:-:S14]  /*0e20*/  R2UR UR6, R3 ;  /* 0x00000000030672ca */ /* 0x002fdc00000e0000 */
[----:B------:R-:W1:Y:S01]  /*0e30*/  LDCU UR6, c[0x0][UR6+0x2b0] ;  /* 0x00005600060677ac */ /* 0x000e620008000800 */
[----:B------:R-:W-:-:S05]  /*0e40*/  CS2R.32 R3, SR_CgaSize ;  /* 0x0000000000037805 */ /* 0x000fca0000008a00 */
[----:B------:R-:W-:-:S05]  /*0e50*/  IMAD R3, R3, -0xa0, RZ ;  /* 0xffffff6003037824 */ /* 0x000fca00078e02ff */
[----:B------:R-:W-:-:S14]  /*0e60*/  R2UR UR4, R3 ;  /* 0x00000000030472ca */ /* 0x000fdc00000e0000 */
[----:B------:R-:W3:Y:S01]  /*0e70*/  LDCU UR4, c[0x0][UR4+0x2b4] ;  /* 0x00005680040477ac */ /* 0x000ee20008000800 */
[----:B------:R-:W4:Y:S01]  /*0e80*/  S2UR UR8, SR_CTAID.Y ;  /* 0x00000000000879c3 */ /* 0x000f220000002600 */
[----:B------:R-:W3:Y:S01]  /*0e90*/  LDCU UR24, c[0x0][0xb24] ;  /* 0x00016480ff1877ac */ /* 0x000ee20008000800 */
[----:B------:R-:W-:-:S05]  /*0ea0*/  CS2R.32 R3, SR_CgaSize ;  /* 0x0000000000037805 */ /* 0x000fca0000008a00 */
[----:B------:R-:W-:-:S05]  /*0eb0*/  IMAD R3, R3, -0xa0, RZ ;  /* 0xffffff6003037824 */ /* 0x000fca00078e02ff */
[----:B------:R-:W-:-:S14]  /*0ec0*/  R2UR UR58, R3 ;  /* 0x00000000033a72ca */ /* 0x000fdc00000e0000 */
[----:B------:R-:W4:Y:S01]  /*0ed0*/  LDCU UR58, c[0x0][UR58+0x2a0] ;  /* 0x000054003a3a77ac */ /* 0x000f220008000800 */
[----:B------:R-:W1:Y:S01]  /*0ee0*/  S2UR UR36, SR_CTAID.Z ;  /* 0x00000000002479c3 */ /* 0x000e620000002700 */
[----:B------:R-:W-:-:S05]  /*0ef0*/  CS2R.32 R3, SR_CgaSize ;  /* 0x0000000000037805 */ /* 0x000fca0000008a00 */
[----:B------:R-:W-:-:S05]  /*0f00*/  IMAD R3, R3, -0xa0, RZ ;  /* 0xffffff6003037824 */ /* 0x000fca00078e02ff */
[----:B------:R-:W-:-:S14]  /*0f10*/  R2UR UR59, R3 ;  /* 0x00000000033b72ca */ /* 0x000fdc00000e0000 */
[----:B------:R-:W4:Y:S01]  /*0f20*/  LDCU UR59, c[0x0][UR59+0x2a4] ;  /* 0x000054803b3b77ac */ /* 0x000f220008000800 */
[----:B------:R-:W4:Y:S01]  /*0f30*/  LDCU UR15, c[0x0][0xb24] ;  /* 0x00016480ff0f77ac */ /* 0x000f220008000800 */
[----:B--2---:R-:W-:Y:S01]  /*0f40*/  I2FP.F32.U32 R3, UR26 ;  /* 0x0000001a00037c45 */ /* 0x004fe20008201000 */
[----:B------:R-:W2:Y:S04]  /*0f50*/  LDCU UR27, c[0x0][0xb30] ;  /* 0x00016600ff1b77ac */ /* 0x000ea80008000800 */
[----:B-1----:R-:W-:Y:S01]  /*0f60*/  FMUL R3, R3, UR6 ;  /* 0x0000000603037c20 */ /* 0x002fe20008400000 */
[----:B---3--:R-:W-:Y:S01]  /*0f70*/  UISETP.GE.AND UP1, UPT, UR24, 0x1, UPT ;  /* 0x000000011800788c */ /* 0x008fe2000bf26270 */
[----:B----4-:R-:W-:Y:S01]  /*0f80*/  I2FP.F32.U32 R2, UR8 ;  /* 0x0000000800027c45 */ /* 0x010fe20008201000 */
[----:B------:R-:W-:Y:S01]  /*0f90*/  UMOV UR47, UR8 ;  /* 0x00000008002f7c82 */ /* 0x000fe20008000000 */
[----:B------:R-:W-:-:S02]  /*0fa0*/  UMOV UR46, UR26 ;  /* 0x0000001a002e7c82 */ /* 0x000fc40008000000 */
[----:B------:R-:W1:Y:S01]  /*0fb0*/  F2I.U32.TRUNC.NTZ R3, R3 ;  /* 0x0000000300037305 */ /* 0x000e62000020f000 */
[----:B------:R-:W-:-:S07]  /*0fc0*/  FMUL R2, R2, UR4 ;  /* 0x0000000402027c20 */ /* 0x000fce0008400000 */
[----:B------:R-:W3:Y:S01]  /*0fd0*/  F2I.U32.TRUNC.NTZ R2, R2 ;  /* 0x0000000200027305 */ /* 0x000ee2000020f000 */
[----:B-1----:R-:W-:Y:S02]  /*0fe0*/  R2UR UR4, R3 ;  /* 0x00000000030472ca */ /* 0x002fe400000e0000 */
[----:B------:R-:W-:Y:S02]  /*0ff0*/  PRMT R3, RZ, 0x7610, R3 ;  /* 0x00007610ff037816 */ /* 0x000fe40000000003 */
[----:B---3--:R-:W-:Y:S02]  /*1000*/  R2UR UR7, R2 ;  /* 0x00000000020772ca */ /* 0x008fe400000e0000 */
[----:B------:R-:W-:-:S07]  /*1010*/  PRMT R2, RZ, 0x7610, R2 ;  /* 0x00007610ff027816 */ /* 0x000fce0000000002 */
[----:B------:R-:W-:-:S04]  /*1020*/  UIADD3 UR6, UPT, UPT, -UR4, URZ, URZ ;  /* 0x000000ff04067290 */ /* 0x000fc8000fffe1ff */
[----:B------:R-:W-:Y:S02]  /*1030*/  UIMAD UR58, UR58, UR6, UR26 ;  /* 0x000000063a3a72a4 */ /* 0x000fe4000f8e021a */
[----:B------:R-:W-:-:S04]  /*1040*/  UIADD3 UR4, UPT, UPT, -UR7, URZ, URZ ;  /* 0x000000ff07047290 */ /* 0x000fc8000fffe1ff */
[----:B------:R-:W-:Y:S01]  /*1050*/  UIMAD UR59, UR59, UR4, UR8 ;  /* 0x000000043b3b72a4 */ /* 0x000fe2000f8e0208 */
[----:B--2---:R-:W-:Y:S11]  /*1060*/  BRA.U UP5, `(.L_x_17) ;  /* 0x0000000105287547 */ /* 0x004ff6000b800000 */
[----:B------:R-:W-:Y:S02]  /*1070*/  UISETP.NE.AND UP0, UPT, UR59, URZ, UPT ;  /* 0x000000ff3b00728c */ /* 0x000fe4000bf05270 */
[----:B------:R-:W-:Y:S02]  /*1080*/  ULOP3.LUT UR4, UR58, 0xfffffffe, URZ, 0xc0, !UPT ;  /* 0xfffffffe3a047892 */ /* 0x000fe4000f8ec0ff */
[----:B------:R-:W-:Y:S01]  /*1090*/  UISETP.LT.U32.OR UP0, UPT, UR58, 0x2, !UP0 ;  /* 0x000000023a00788c */ /* 0x000fe2000c701470 */
[----:B------:R-:W-:-:S03]  /*10a0*/  UMOV UR8, 0x3 ;  /* 0x0000000300087882 */ /* 0x000fc60000000000 */
[----:B------:R-:W-:Y:S02]  /*10b0*/  USEL UR7, URZ, 0x1, !UP0 ;  /* 0x00000001ff077887 */ /* 0x000fe4000c000000 */
[----:B------:R-:W-:Y:S02]  /*10c0*/  USEL UR6, URZ, 0x2, !UP0 ;  /* 0x00000002ff067887 */ /* 0x000fe4000c000000 */
[----:B------:R-:W-:Y:S02]  /*10d0*/  USHF.L.U32 UR4, UR8, UR4, URZ ;  /* 0x0000000408047299 */ /* 0x000fe400080006ff */
[----:B------:R-:W-:-:S04]  /*10e0*/  UIADD3 UR6, UPT, UPT, UR7, UR6, URZ ;  /* 0x0000000607067290 */ /* 0x000fc8000fffe0ff */
[----:B------:R-:W-:Y:S02]  /*10f0*/  MOV R2, UR4 ;  /* 0x0000000400027c02 */ /* 0x000fe40008000f00 */
[----:B------:R-:W-:Y:S02]  /*1100*/  MOV R3, UR6 ;  /* 0x0000000600037c02 */ /* 0x000fe40008000f00 */
.L_x_17:
[----:B------:R-:W-:Y:S05]  /*1110*/  BRA.U !UP1, `(.L_x_18) ;  /* 0x0000000109d07547 */ /* 0x000fea000b800000 */
[----:B------:R-:W1:Y:S01]  /*1120*/  LDCU.128 UR20, c[0x0][0xb10] ;  /* 0x00016200ff1477ac */ /* 0x000e620008000c00 */
[----:B------:R-:W2:Y:S01]  /*1130*/  LDCU UR7, c[0x0][0x370] ;  /* 0x00006e00ff0777ac */ /* 0x000ea20008000800 */
[----:B------:R-:W3:Y:S01]  /*1140*/  LDCU UR8, c[0x0][0x374] ;  /* 0x00006e80ff0877ac */ /* 0x000ee20008000800 */
[----:B------:R-:W4:Y:S01]  /*1150*/  LDCU UR25, c[0x0][0xb0c] ;  /* 0x00016180ff1977ac */ /* 0x000f220008000800 */
[----:B------:R-:W4:Y:S01]  /*1160*/  LDCU UR9, c[0x0][0xb20] ;  /* 0x00016400ff0977ac */ /* 0x000f220008000800 */
[----:B-1----:R-:W-:Y:S01]  /*1170*/  UIMAD.WIDE.U32 UR12, UR26, UR20, URZ ;  /* 0x000000141a0c72a5 */ /* 0x002fe2000f8e00ff */
[----:B------:R-:W1:Y:S01]  /*1180*/  LDCU.64 UR10, c[0x0][0xb28] ;  /* 0x00016500ff0a77ac */ /* 0x000e620008000a00 */
[----:B------:R-:W-:-:S05]  /*1190*/  UISETP.NE.AND UP3, UPT, UR22, 0x1, UPT ;  /* 0x000000011600788c */ /* 0x000fca000bf65270 */
[----:B------:R-:W-:Y:S01]  /*11a0*/  UMOV UR12, UR13 ;  /* 0x0000000d000c7c82 */ /* 0x000fe20008000000 */
[----:B--2---:R-:W-:Y:S02]  /*11b0*/  UIMAD.WIDE.U32 UR16, UR7, UR20, URZ ;  /* 0x00000014071072a5 */ /* 0x004fe4000f8e00ff */
[----:B------:R-:W-:Y:S02]  /*11c0*/  USHF.R.U32.HI UR6, URZ, UR21, UR12 ;  /* 0x00000015ff067299 */ /* 0x000fe4000801160c */
[----:B---3--:R-:W-:Y:S02]  /*11d0*/  UIMAD.WIDE.U32 UR12, UR8, UR23, URZ ;  /* 0x00000017080c72a5 */ /* 0x008fe4000f8e00ff */
[----:B----4-:R-:W-:Y:S01]  /*11e0*/  UISETP.NE.AND UP0, UPT, UR25, 0x1, UPT ;  /* 0x000000011900788c */ /* 0x010fe2000bf05270 */
[----:B------:R-:W-:Y:S01]  /*11f0*/  UMOV UR16, UR17 ;  /* 0x0000001100107c82 */ /* 0x000fe20008000000 */
[----:B------:R-:W-:-:S03]  /*1200*/  UISETP.NE.AND UP1, UPT, UR24, 0x1, UPT ;  /* 0x000000011800788c */ /* 0x000fc6000bf25270 */
[----:B------:R-:W-:Y:S01]  /*1210*/  UMOV UR12, UR13 ;  /* 0x0000000d000c7c82 */ /* 0x000fe20008000000 */
[----:B------:R-:W-:Y:S02]  /*1220*/  USEL UR6, UR26, UR6, !UP0 ;  /* 0x000000061a067287 */ /* 0x000fe4000c000000 */
[----:B------:R-:W-:Y:S02]  /*1230*/  @UP3 USHF.R.U32.HI UR8, URZ, UR9, UR12 ;  /* 0x00000009ff083299 */ /* 0x000fe4000801160c */
[----:B------:R-:W-:Y:S02]  /*1240*/  UIADD3 UR46, UPT, UPT, -UR6, URZ, URZ ;  /* 0x000000ff062e7290 */ /* 0x000fe4000fffe1ff */
[----:B------:R-:W-:Y:S02]  /*1250*/  @UP0 USHF.R.U32.HI UR7, URZ, UR21, UR16 ;  /* 0x00000015ff070299 */ /* 0x000fe40008011610 */
[----:B------:R-:W-:Y:S02]  /*1260*/  UIMAD.WIDE.U32 UR16, UR47, UR23, URZ ;  /* 0x000000172f1072a5 */ /* 0x000fe4000f8e00ff */
[----:B-1----:R-:W-:-:S02]  /*1270*/  UIMAD.WIDE.U32 UR12, UR8, UR10, URZ ;  /* 0x0000000a080c72a5 */ /* 0x002fc4000f8e00ff */
[----:B------:R-:W-:Y:S02]  /*1280*/  UIMAD.WIDE.U32 UR18, UR7, UR10, URZ ;  /* 0x0000000a071272a5 */ /* 0x000fe4000f8e00ff */
[----:B------:R-:W-:Y:S01]  /*1290*/  UIMAD UR46, UR25, UR46, UR26 ;  /* 0x0000002e192e72a4 */ /* 0x000fe2000f8e021a */
[----:B------:R-:W-:Y:S02]  /*12a0*/  UMOV UR4, UR17 ;  /* 0x0000001100047c82 */ /* 0x000fe40008000000 */
[----:B------:R-:W-:Y:S01]  /*12b0*/  UMOV UR12, UR13 ;  /* 0x0000000d000c7c82 */ /* 0x000fe20008000000 */
[----:B------:R-:W-:Y:S02]  /*12c0*/  USHF.R.U32.HI UR4, URZ, UR9, UR4 ;  /* 0x00000009ff047299 */ /* 0x000fe40008011604 */
[----:B------:R-:W-:Y:S01]  /*12d0*/  @UP1 USHF.R.U32.HI UR8, URZ, UR11, UR12 ;  /* 0x0000000bff081299 */ /* 0x000fe2000801160c */
[----:B------:R-:W-:Y:S01]  /*12e0*/  UMOV UR18, UR19 ;  /* 0x0000001300127c82 */ /* 0x000fe20008000000 */
[----:B------:R-:W-:-:S02]  /*12f0*/  USEL UR4, UR47, UR4, !UP3 ;  /* 0x000000042f047287 */ /* 0x000fc4000d800000 */
[----:B------:R-:W-:Y:S02]  /*1300*/  @UP1 USHF.R.U32.HI UR7, URZ, UR11, UR18 ;  /* 0x0000000bff071299 */ /* 0x000fe40008011612 */
[----:B------:R-:W-:Y:S02]  /*1310*/  UIMAD UR8, UR8, UR24, URZ ;  /* 0x00000018080872a4 */ /* 0x000fe4000f8e02ff */
[----:B------:R-:W-:Y:S02]  /*1320*/  UIMAD UR12, UR7, UR24, URZ ;  /* 0x00000018070c72a4 */ /* 0x000fe4000f8e02ff */
[----:B------:R-:W-:Y:S02]  /*1330*/  UISETP.GE.AND UP0, UPT, UR4, UR8, UPT ;  /* 0x000000080400728c */ /* 0x000fe4000bf06270 */
[----:B------:R-:W-:Y:S02]  /*1340*/  UIMAD.WIDE.U32 UR8, UR4, UR10, URZ ;  /* 0x0000000a040872a5 */ /* 0x000fe4000f8e00ff */
[----:B------:R-:W-:-:S02]  /*1350*/  UISETP.GE.OR UP0, UPT, UR6, UR12, UP0 ;  /* 0x0000000c0600728c */ /* 0x000fc40008706670 */
[----:B------:R-:W-:Y:S02]  /*1360*/  UIMAD.WIDE.U32 UR12, UR6, UR10, URZ ;  /* 0x0000000a060c72a5 */ /* 0x000fe4000f8e00ff */
[----:B------:R-:W-:Y:S02]  /*1370*/  USHF.R.U32.HI UR9, URZ, UR11, UR9 ;  /* 0x0000000bff097299 */ /* 0x000fe40008011609 */
[----:B------:R-:W-:Y:S02]  /*1380*/  UIADD3 UR10, UPT, UPT, -UR4, URZ, URZ ;  /* 0x000000ff040a7290 */ /* 0x000fe4000fffe1ff */
[----:B------:R-:W-:Y:S02]  /*1390*/  USEL UR9, UR4, UR9, !UP1 ;  /* 0x0000000904097287 */ /* 0x000fe4000c800000 */
[----:B------:R-:W-:Y:S01]  /*13a0*/  UIMAD UR47, UR22, UR10, UR47 ;  /* 0x0000000a162f72a4 */ /* 0x000fe2000f8e022f */
[----:B------:R-:W-:Y:S01]  /*13b0*/  @!UP0 UMOV UR8, UR13 ;  /* 0x0000000d00088c82 */ /* 0x000fe20008000000 */
[----:B------:R-:W-:-:S02]  /*13c0*/  UIADD3 UR10, UPT, UPT, -UR9, URZ, URZ ;  /* 0x000000ff090a7290 */ /* 0x000fc4000fffe1ff */
[----:B------:R-:W-:Y:S02]  /*13d0*/  @!UP0 USHF.R.U32.HI UR8, URZ, UR11, UR8 ;  /* 0x0000000bff088299 */ /* 0x000fe40008011608 */
[----:B------:R-:W-:Y:S02]  /*13e0*/  UIMAD UR10, UR24, UR10, UR4 ;  /* 0x0000000a180a72a4 */ /* 0x000fe4000f8e0204 */
[----:B------:R-:W-:-:S04]  /*13f0*/  @!UP0 USEL UR8, UR6, UR8, !UP1 ;  /* 0x0000000806088287 */ /* 0x000fc8000c800000 */
[----:B------:R-:W-:Y:S02]  /*1400*/  @!UP0 UIMAD UR7, UR10, UR7, UR8 ;  /* 0x000000070a0782a4 */ /* 0x000fe4000f8e0208 */
[----:B------:R-:W-:-:S04]  /*1410*/  @!UP0 UIADD3 UR9, UPT, UPT, UR9, -UR8, URZ ;  /* 0x8000000809098290 */ /* 0x000fc8000fffe0ff */
[----:B------:R-:W-:-:S03]  /*1420*/  @!UP0 UIMAD UR4, UR9, UR24, UR6 ;  /* 0x00000018090482a4 */ /* 0x000fc6000f8e0206 */
[----:B------:R-:W-:Y:S01]  /*1430*/  @!UP0 UMOV UR6, UR7 ;  /* 0x0000000700068c82 */ /* 0x000fe20008000000 */
[----:B------:R-:W-:Y:S02]  /*1440*/  UIMAD UR47, UR4, UR22, UR47 ;  /* 0x00000016042f72a4 */ /* 0x000fe4000f8e022f */
[----:B------:R-:W-:-:S12]  /*1450*/  UIMAD UR46, UR6, UR25, UR46 ;  /* 0x00000019062e72a4 */ /* 0x000fd8000f8e022e */
.L_x_18:
[----:B------:R-:W-:Y:S02]  /*1460*/  UISETP.NE.AND UP1, UPT, UR27, 0x1, UPT ;  /* 0x000000011b00788c */ /* 0x000fe4000bf25270 */
[----:B------:R-:W-:-:S07]  /*1470*/  UISETP.NE.AND UP0, UPT, UR14, 0x2, UPT ;  /* 0x000000020e00788c */ /* 0x000fce000bf05270 */
[----:B------:R-:W-:Y:S05]  /*1480*/  BRA.U UP1, `(.L_x_19) ;  /* 0x0000000101447547 */ /* 0x000fea000b800000 */
[----:B------:R-:W1:Y:S01]  /*1490*/  LDCU.128 UR8, c[0x0][0xb10] ;  /* 0x00016200ff0877ac */ /* 0x000e620008000c00 */
[----:B------:R-:W2:Y:S01]  /*14a0*/  LDCU UR16, c[0x0][0xb0c] ;  /* 0x00016180ff1077ac */ /* 0x000ea20008000800 */
[----:B------:R-:W3:Y:S01]  /*14b0*/  LDCU UR17, c[0x0][0xb20] ;  /* 0x00016400ff1177ac */ /* 0x000ee20008000800 */
[----:B-1----:R-:W-:Y:S02]  /*14c0*/  UIMAD.WIDE.U32 UR6, UR46, UR8, URZ ;  /* 0x000000082e0672a5 */ /* 0x002fe4000f8e00ff */
[----:B------:R-:W-:Y:S02]  /*14d0*/  UIMAD.WIDE.U32 UR12, UR47, UR11, URZ ;  /* 0x0000000b2f0c72a5 */ /* 0x000fe4000f8e00ff */
[----:B--2---:R-:W-:-:S03]  /*14e0*/  UISETP.NE.AND UP1, UPT, UR16, 0x1, UPT ;  /* 0x000000011000788c */ /* 0x004fc6000bf25270 */
[----:B------:R-:W-:Y:S02]  /*14f0*/  UMOV UR6, UR7 ;  /* 0x0000000700067c82 */ /* 0x000fe40008000000 */
[----:B------:R-:W-:Y:S01]  /*1500*/  USHF.R.U32.HI UR6, URZ, UR9, UR6 ;  /* 0x00000009ff067299 */ /* 0x000fe20008011606 */
[----:B------:R-:W-:-:S03]  /*1510*/  UMOV UR4, UR13 ;  /* 0x0000000d00047c82 */ /* 0x000fc60008000000 */
[----:B------:R-:W-:Y:S02]  /*1520*/  USEL UR6, UR46, UR6, !UP1 ;  /* 0x000000062e067287 */ /* 0x000fe4000c800000 */
[----:B------:R-:W-:Y:S02]  /*1530*/  UISETP.NE.AND UP1, UPT, UR10, 0x1, UPT ;  /* 0x000000010a00788c */ /* 0x000fe4000bf25270 */
[----:B---3--:R-:W-:-:S04]  /*1540*/  USHF.R.U32.HI UR4, URZ, UR17, UR4 ;  /* 0x00000011ff047299 */ /* 0x008fc80008011604 */
[----:B------:R-:W-:-:S04]  /*1550*/  USEL UR4, UR47, UR4, !UP1 ;  /* 0x000000042f047287 */ /* 0x000fc8000c800000 */
[----:B------:R-:W-:Y:S02]  /*1560*/  UIADD3 UR7, UPT, UPT, -UR4, UR6, URZ ;  /* 0x0000000604077290 */ /* 0x000fe4000fffe1ff */
[----:B------:R-:W-:Y:S02]  /*1570*/  UIADD3 UR4, UPT, UPT, UR4, -UR6, URZ ;  /* 0x8000000604047290 */ /* 0x000fe4000fffe0ff */
[----:B------:R-:W-:Y:S02]  /*1580*/  UIMAD UR47, UR7, UR10, UR47 ;  /* 0x0000000a072f72a4 */ /* 0x000fe4000f8e022f */
[----:B------:R-:W-:-:S12]  /*1590*/  UIMAD UR46, UR4, UR16, UR46 ;  /* 0x00000010042e72a4 */ /* 0x000fd8000f8e022e */
.L_x_19:
[----:B------:R-:W-:Y:S05]  /*15a0*/  BRA.U !UP6, `(.L_x_20) ;  /* 0x000000010e0c7547 */ /* 0x000fea000b800000 */
[----:B------:R-:W-:Y:S01]  /*15b0*/  UCGABAR_WAIT ;  /* 0x0000000000007dc7 */ /* 0x000fe20008000000 */
[----:B------:R-:W-:Y:S01]  /*15c0*/  CCTL.IVALL ;  /* 0x00000000ff00798f */ /* 0x000fe20002000000 */
[----:B------:R-:W-:Y:S05]  /*15d0*/  BRA `(.L_x_21) ;  /* 0x0000000000047947 */ /* 0x000fea0003800000 */
.L_x_20:
[----:B------:R-:W-:Y:S06]  /*15e0*/  BAR.SYNC.DEFER_BLOCKING 0x0 ;  /* 0x0000000000007b1d */ /* 0x000fec0000010000 */
.L_x_21:
[----:B------:R-:W-:Y:S05]  /*15f0*/  BRA.U UP0, `(.L_x_22) ;  /* 0x00000015000c7547 */ /* 0x000fea000b800000 */
[----:B------:R-:W1:Y:S01]  /*1600*/  LDCU UR7, c[0x0][0x38c] ;  /* 0x00007180ff0777ac */ /* 0x000e620008000800 */
[----:B------:R-:W-:Y:S01]  /*1610*/  PLOP3.LUT P1, PT, PT, PT, UP4, 0x80, 0x8 ;  /* 0x000000000008781c */ /* 0x000fe20003f2f048 */
[----:B------:R-:W-:Y:S01]  /*1620*/  IMAD.MOV.U32 R12, RZ, RZ, 0x1 ;  /* 0x00000001ff0c7424 */ /* 0x000fe200078e00ff */
[----:B------:R-:W-:Y:S02]  /*1630*/  ISETP.NE.AND P2, PT, R0, RZ, P3 ;  /* 0x000000ff0000720c */ /* 0x000fe40001f45270 */
[----:B------:R-:W-:Y:S02]  /*1640*/  CS2R R10, SRZ ;  /* 0x00000000000a7805 */ /* 0x000fe4000001ff00 */
[----:B------:R-:W-:Y:S01]  /*1650*/  PLOP3.LUT P1, PT, P1, PT, PT, 0x8, 0x80 ;  /* 0x000000000080781c */ /* 0x000fe20000f2e170 */
[----:B------:R-:W-:Y:S01]  /*1660*/  IMAD.MOV.U32 R9, RZ, RZ, RZ ;  /* 0x000000ffff097224 */ /* 0x000fe200078e00ff */
[----:B------:R-:W2:Y:S01]  /*1670*/  LDCU UR43, c[0x0][0x370] ;  /* 0x00006e00ff2b77ac */ /* 0x000ea20008000800 */
[----:B------:R-:W-:Y:S01]  /*1680*/  IMAD.MOV.U32 R8, RZ, RZ, 0x1 ;  /* 0x00000001ff087424 */ /* 0x000fe200078e00ff */
[----:B------:R-:W-:Y:S01]  /*1690*/  ULOP3.LUT UR53, UR26, 0x1, URZ, 0xc0, !UPT ;  /* 0x000000011a357892 */ /* 0x000fe2000f8ec0ff */
[----:B------:R-:W3:Y:S01]  /*16a0*/  LDCU.64 UR38, c[0x0][0x348] ;  /* 0x00006900ff2677ac */ /* 0x000ee20008000a00 */
[----:B------:R-:W-:-:S02]  /*16b0*/  USHF.L.U32 UR52, UR26, 0x7, URZ ;  /* 0x000000071a347899 */ /* 0x000fc400080006ff */
[----:B-1----:R-:W-:Y:S02]  /*16c0*/  UIADD3 UR6, UPT, UPT, UR7, 0xff, URZ ;  /* 0x000000ff07067890 */ /* 0x002fe4000fffe0ff */
[----:B------:R-:W-:Y:S02]  /*16d0*/  UIADD3 UR51, UPT, UPT, UR7, 0x1fe, URZ ;  /* 0x000001fe07337890 */ /* 0x000fe4000fffe0ff */
[----:B------:R-:W-:Y:S01]  /*16e0*/  USHF.R.S32.HI UR4, URZ, 0x1f, UR6 ;  /* 0x0000001fff047899 */ /* 0x000fe20008011406 */
[----:B------:R-:W1:Y:S03]  /*16f0*/  LDCU UR42, c[0x0][0x374] ;  /* 0x00006e80ff2a77ac */ /* 0x000e660008000800 */
[----:B------:R-:W-:Y:S02]  /*1700*/  ULEA.HI UR4, UR4, UR6, URZ, 0x8 ;  /* 0x0000000604047291 */ /* 0x000fe4000f8f40ff */
[----:B------:R-:W-:-:S02]  /*1710*/  UIADD3 UR6, UPT, UPT, UR7, -0x1, URZ ;  /* 0xffffffff07067890 */ /* 0x000fc4000fffe0ff */
[----:B------:R-:W-:Y:S02]  /*1720*/  USHF.R.S32.HI UR45, URZ, 0x8, UR4 ;  /* 0x00000008ff2d7899 */ /* 0x000fe40008011404 */
[----:B------:R-:W-:Y:S02]  /*1730*/  UISETP.GE.U32.AND UP1, UPT, UR6, -0x1ff, UPT ;  /* 0xfffffe010600788c */ /* 0x000fe4000bf26070 */
[----:B------:R-:W-:-:S04]  /*1740*/  UISETP.LT.U32.AND UP0, UPT, UR45, 0x3, UPT ;  /* 0x000000032d00788c */ /* 0x000fc8000bf01070 */
[----:B------:R-:W-:Y:S02]  /*1750*/  USEL UR44, UR45, 0x3, UP0 ;  /* 0x000000032d2c7887 */ /* 0x000fe40008000000 */
[----:B------:R-:W-:Y:S02]  /*1760*/  UISETP.NE.AND UP0, UPT, UR14, URZ, UPT ;  /* 0x000000ff0e00728c */ /* 0x000fe4000bf05270 */
[----:B------:R-:W-:Y:S02]  /*1770*/  UIADD3 UR4, UPT, UPT, UR44, -0x1, URZ ;  /* 0xffffffff2c047890 */ /* 0x000fe4000fffe0ff */
[----:B------:R-:W-:Y:S02]  /*1780*/  @UP1 UIADD3 UR4, UPT, UPT, UR44, URZ, URZ ;  /* 0x000000ff2c041290 */ /* 0x000fe4000fffe0ff */
[----:B------:R-:W-:Y:S02]  /*1790*/  USEL UR29, UR50, 0x2, UP0 ;  /* 0x00000002321d7887 */ /* 0x000fe40008000000 */
[----:B------:R-:W-:-:S02]  /*17a0*/  UIADD3 UR49, UPT, UPT, UR45, -UR44, URZ ;  /* 0x8000002c2d317290 */ /* 0x000fc4000fffe0ff */
[----:B------:R-:W-:Y:S02]  /*17b0*/  UIADD3 UR37, UPT, UPT, UR4, 0x1, URZ ;  /* 0x0000000104257890 */ /* 0x000fe4000fffe0ff */
[----:B------:R-:W-:Y:S01]  /*17c0*/  UIADD3 UR48, UPT, UPT, -UR4, URZ, URZ ;  /* 0x000000ff04307290 */ /* 0x000fe2000fffe1ff */
[----:B-123--:R-:W-:-:S11]  /*17d0*/  UMOV UR14, URZ ;  /* 0x000000ff000e7c82 */ /* 0x00efd60008000000 */
.L_x_42:
[----:B------:R-:W-:Y:S01]  /*17e0*/  UISETP.NE.AND UP0, UPT, UR5, URZ, UPT ;  /* 0x000000ff0500728c */ /* 0x000fe2000bf05270 */
[----:B-1----:R-:W1:Y:S08]  /*17f0*/  S2UR UR5, SR_CgaCtaId ;  /* 0x00000000000579c3 */ /* 0x002e700000008800 */
[----:B------:R-:W-:Y:S05]  /*1800*/  BRA.U UP0, `(.L_x_23) ;  /* 0x0000000100347547 */ /* 0x000fea000b800000 */
[----:B------:R-:W2:Y:S01]  /*1810*/  S2R R0, SR_CgaCtaId ;  /* 0x0000000000007919 */ /* 0x000ea20000008800 */
[----:B------:R-:W-:Y:S02]  /*1820*/  MOV R3, 0x400 ;  /* 0x0000040000037802 */ /* 0x000fe40000000f00 */
[----:B------:R-:W-:Y:S02]  /*1830*/  SHF.L.U32 R2, R8, 0x1f, RZ ;  /* 0x0000001f08027819 */ /* 0x000fe400000006ff */
[----:B--2---:R-:W-:-:S05]  /*1840*/  LEA R0, R0, R3, 0x18 ;  /* 0x0000000300007211 */ /* 0x004fca00078ec0ff */
[----:B------:R-:W-:-:S04]  /*1850*/  IMAD R3, R9, 0x8, R0 ;  /* 0x0000000809037824 */ /* 0x000fc800078e0200 */
[----:B------:R-:W2:Y:S02]  /*1860*/  SYNCS.PHASECHK.TRANS64.TRYWAIT P0, [R3+URZ+0xb0], R2 ;  /* 0x0000b002030075a7 */ /* 0x000ea400080011ff */
[----:B--2---:R-:W-:Y:S05]  /*1870*/  @!P0 BRA `(.L_x_24) ;  /* 0x0000008400e48947 */ /* 0x004fea0003800000 */
.L_x_114:
[----:B------:R-:W-:Y:S01]  /*1880*/  VIADD R9, R9, 0x1 ;  /* 0x0000000109097836 */ /* 0x000fe20000000000 */
[----:B------:R2:W-:Y:S04]  /*1890*/  SYNCS.ARRIVE.TRANS64.A1T0 RZ, [R3+URZ+0xa0], RZ ;  /* 0x0000a0ff03ff79a7 */ /* 0x0005e800081000ff */
[----:B------:R-:W-:-:S04]  /*18a0*/  ISETP.NE.AND P0, PT, R9, 0x2, PT ;  /* 0x000000020900780c */ /* 0x000fc80003f05270 */
[----:B------:R-:W-:Y:S02]  /*18b0*/  SEL R9, R9, RZ, P0 ;  /* 0x000000ff09097207 */ /* 0x000fe40000000000 */
[----:B--2---:R-:W-:-:S04]  /*18c0*/  SEL R3, RZ, 0x1, P0 ;  /* 0x00000001ff037807 */ /* 0x004fc80000000000 */
[----:B------:R-:W-:-:S07]  /*18d0*/  LOP3.LUT R8, R8, R3, RZ, 0x3c, !PT ;  /* 0x0000000308087212 */ /* 0x000fce00078e3cff */
.L_x_23:
[----:B------:R-:W-:Y:S01]  /*18e0*/  UMOV UR4, 0x400 ;  /* 0x0000040000047882 */ /* 0x000fe20000000000 */
[----:B------:R-:W-:Y:S01]  /*18f0*/  SHF.L.U32 R0, R12, 0x1f, RZ ;  /* 0x0000001f0c007819 */ /* 0x000fe200000006ff */
[----:B-1----:R-:W-:Y:S02]  /*1900*/  ULEA UR4, UR5, UR4, 0x18 ;  /* 0x0000000405047291 */ /* 0x002fe4000f8ec0ff */
[----:B------:R-:W-:Y:S02]  /*1910*/  UISETP.GE.U32.AND UP0, UPT, UR51, 0x1ff, UPT ;  /* 0x000001ff3300788c */ /* 0x000fe4000bf06070 */
[----:B------:R-:W-:Y:S02]  /*1920*/  ULEA UR6, UR14, UR4, 0x3 ;  /* 0x000000040e067291 */ /* 0x000fe4000f8e18ff */
[----:B------:R-:W-:Y:S01]  /*1930*/  ULEA UR19, UR47, UR53, 0x1 ;  /* 0x000000352f137291 */ /* 0x000fe2000f8e08ff */
[----:B------:R-:W-:-:S03]  /*1940*/  UMOV UR13, URZ ;  /* 0x000000ff000d7c82 */ /* 0x000fc60008000000 */
[----:B------:R-:W-:-:S03]  /*1950*/  UIMAD UR19, UR19, 0x50, URZ ;  /* 0x00000050131378a4 */ /* 0x000fc6000f8e02ff */
[----:B------:R1:W2:Y:S01]  /*1960*/  SYNCS.PHASECHK.TRANS64.TRYWAIT P0, [UR6+0x18], R0 ;  /* 0x00001800ff0075a7 */ /* 0x0002a20008001106 */
[----:B------:R-:W-:-:S04]  /*1970*/  ULEA.HI UR6, UR46, UR46, URZ, 0x1 ;  /* 0x0000002e2e067291 */ /* 0x000fc8000f8f08ff */
[----:B------:R-:W-:-:S04]  /*1980*/  USHF.L.U32 UR6, UR6, 0x7, URZ ;  /* 0x0000000706067899 */ /* 0x000fc800080006ff */
[----:B------:R-:W-:-:S04]  /*1990*/  ULOP3.LUT UR35, UR6, 0xffffff00, URZ, 0xc0, !UPT ;  /* 0xffffff0006237892 */ /* 0x000fc8000f8ec0ff */
[----:B------:R-:W-:Y:S01]  /*19a0*/  ULOP3.LUT UR35, UR35, 0x80, UR52, 0xf8, !UPT ;  /* 0x0000008023237892 */ /* 0x000fe2000f8ef834 */
[----:B------:R-:W-:Y:S11]  /*19b0*/  BRA.U !UP0, `(.L_x_25) ;  /* 0x0000000108f07547 */ /* 0x000ff6000b800000 */
[----:B------:R-:W-:Y:S01]  /*19c0*/  UMOV UR21, UR48 ;  /* 0x0000003000157c82 */ /* 0x000fe20008000000 */
[----:B------:R-:W-:Y:S01]  /*19d0*/  UMOV UR6, UR14 ;  /* 0x0000000e00067c82 */ /* 0x000fe20008000000 */
[----:B------:R-:W-:-:S05]  /*19e0*/  UMOV UR26, 0x80 ;  /* 0x00000080001a7882 */ /* 0x000fca0000000000 */
.L_x_31:
[----:B------:R-:W-:Y:S01]  /*19f0*/  @P3 MOV R2, 0x1a000 ;  /* 0x0001a00000023802 */ /* 0x000fe20000000f00 */
[----:B------:R-:W-:Y:S01]  /*1a00*/  ULEA UR33, UR6, UR4, 0x3 ;  /* 0x0000000406217291 */ /* 0x000fe2000f8e18ff */
[----:B--2-4-:R-:W-:Y:S11]  /*1a10*/  @P0 BRA `(.L_x_26) ;  /* 0x00000000000c0947 */ /* 0x014ff60003800000 */
[----:B------:R-:W-:Y:S04]  /*1a20*/  SHF.L.U32 R3, R12, 0x1f, RZ ;  /* 0x0000001f0c037819 */ /* 0x000fe800000006ff */
[----:B------:R-:W2:Y:S02]  /*1a30*/  SYNCS.PHASECHK.TRANS64.TRYWAIT P0, [UR33+0x18], R3 ;  /* 0x00001803ff0075a7 */ /* 0x000ea40008001121 */
[----:B--2---:R-:W-:Y:S05]  /*1a40*/  @!P0 BRA `(.L_x_27) ;  /* 0x0000008400848947 */ /* 0x004fea0003800000 */
.L_x_26:
[----:B------:R2:W-:Y:S01]  /*1a50*/  @P3 SYNCS.ARRIVE.TRANS64 RZ, [UR33], R2 ;  /* 0x00000002ffff39a7 */ /* 0x0005e20008000021 */
[----:B------:R-:W-:Y:S02]  /*1a60*/  ULOP3.LUT UR7, UR29, 0x2, URZ, 0xfc, !UPT ;  /* 0x000000021d077892 */ /* 0x000fe4000f8efcff */
[----:B------:R-:W-:Y:S02]  /*1a70*/  UIADD3 UR21, UPT, UPT, UR21, 0x1, URZ ;  /* 0x0000000115157890 */ /* 0x000fe4000fffe0ff */
[----:B------:R-:W-:Y:S02]  /*1a80*/  UISETP.NE.AND UP0, UPT, UR7, 0x2, UPT ;  /* 0x000000020700788c */ /* 0x000fe4000bf05270 */
[----:B------:R-:W-:Y:S07]  /*1a90*/  UISETP.NE.AND UP2, UPT, UR21, 0x1, UPT ;  /* 0x000000011500788c */ /* 0x000fee000bf45270 */
[----:B------:R-:W-:Y:S05]  /*1aa0*/  BRA.U UP0, `(.L_x_28) ;  /* 0x0000000100047547 */ /* 0x000fea000b800000 */
[----:B------:R-:W-:Y:S05]  /*1ab0*/  BPT.TRAP 0x1 ;  /* 0x000000040000795c */ /* 0x000fea0000300000 */
.L_x_28:
[----:B------:R-:W-:Y:S04]  /*1ac0*/  BSSY.RECONVERGENT B0, `(.L_x_29) ;  /* 0x0000003000007945 */ /* 0x000fe80003800200 */
[----:B------:R-:W-:Y:S05]  /*1ad0*/  @!P2 BRA `(.L_x_30) ;  /* 0x000000000004a947 */ /* 0x000fea0003800000 */
[----:B------:R-:W-:Y:S05]  /*1ae0*/  BPT.TRAP 0x1 ;  /* 0x000000040000795c */ /* 0x000fea0000300000 */
.L_x_30:
[----:B------:R-:W-:Y:S05]  /*1af0*/  BSYNC.RECONVERGENT B0 ;  /* 0x0000000000007941 */ /* 0x000fea0003800200 */
.L_x_29:
[----:B------:R-:W-:Y:S02]  /*1b00*/  UIADD3 UR7, UPT, UPT, UR6, 0x1, URZ ;  /* 0x0000000106077890 */ /* 0x000fe4000fffe0ff */
[----:B------:R-:W-:Y:S02]  /*1b10*/  UIADD3 UR30, UP1, UPT, UR38, 0x80, URZ ;  /* 0x00000080261e7890 */ /* 0x000fe4000ff3e0ff */
[----:B------:R-:W-:Y:S02]  /*1b20*/  UISETP.NE.AND UP0, UPT, UR7, 0x3, UPT ;  /* 0x000000030700788c */ /* 0x000fe4000bf05270 */
[----:B------:R-:W-:Y:S02]  /*1b30*/  ULEA UR24, UR6, UR4, 0xf ;  /* 0x0000000406187291 */ /* 0x000fe4000f8e78ff */
[----:B------:R-:W-:Y:S02]  /*1b40*/  USEL UR8, URZ, 0x1, UP0 ;  /* 0x00000001ff087887 */ /* 0x000fe40008000000 */
[----:B------:R-:W-:Y:S02]  /*1b50*/  USEL UR14, UR7, URZ, UP0 ;  /* 0x000000ff070e7287 */ /* 0x000fe40008000000 */
[----:B------:R-:W-:Y:S02]  /*1b60*/  ULOP3.LUT UR33, UR33, 0xfefffff8, URZ, 0xc0, !UPT ;  /* 0xfefffff821217892 */ /* 0x000fe4000f8ec0ff */
[----:B------:R-:W-:Y:S01]  /*1b70*/  ULEA UR7, UR14, UR4, 0x3 ;  /* 0x000000040e077291 */ /* 0x000fe2000f8e18ff */
[----:B------:R-:W-:Y:S01]  /*1b80*/  LOP3.LUT R12, R12, UR8, RZ, 0x3c, !PT ;  /* 0x000000080c0c7c12 */ /* 0x000fe2000f8e3cff */
[----:B------:R-:W-:Y:S02]  /*1b90*/  UIADD3 UR34, UPT, UPT, UR26, -0x80, URZ ;  /* 0xffffff801a227890 */ /* 0x000fe4000fffe0ff */
[----:B------:R-:W-:Y:S01]  /*1ba0*/  UIADD3.X UR31, UPT, UPT, URZ, UR39, URZ, UP1, !UPT ;  /* 0x00000027ff1f7290 */ /* 0x000fe20008ffe4ff */
[----:B-1----:R-:W-:Y:S01]  /*1bb0*/  SHF.L.U32 R0, R12, 0x1f, RZ ;  /* 0x0000001f0c007819 */ /* 0x002fe200000006ff */
[----:B------:R-:W-:Y:S02]  /*1bc0*/  UIADD3 UR32, UPT, UPT, UR24, 0xa200, URZ ;  /* 0x0000a20018207890 */ /* 0x000fe4000fffe0ff */
[----:B------:R-:W-:Y:S01]  /*1bd0*/  UIMAD UR8, UR6, 0x5000, UR4 ;  /* 0x00005000060878a4 */ /* 0x000fe2000f8e0204 */
[----:B------:R3:W4:Y:S01]  /*1be0*/  SYNCS.PHASECHK.TRANS64.TRYWAIT P0, [UR7+0x18], R0 ;  /* 0x00001800ff0075a7 */ /* 0x0007220008001107 */
[----:B------:R-:W-:Y:S01]  /*1bf0*/  UMOV UR7, 0x10000000 ;  /* 0x1000000000077882 */ /* 0x000fe20000000000 */
[----:B------:R-:W-:Y:S01]  /*1c00*/  UMOV UR6, 0x0 ;  /* 0x0000000000067882 */ /* 0x000fe20000000000 */
[----:B------:R-:W-:Y:S02]  /*1c10*/  UIADD3 UR24, UPT, UPT, UR24, 0xe200, URZ ;  /* 0x0000e20018187890 */ /* 0x000fe4000fffe0ff */
[----:B------:R-:W-:Y:S01]  /*1c20*/  UIADD3 UR22, UP0, UPT, UR38, 0x180, URZ ;  /* 0x0000018026167890 */ /* 0x000fe2000ff1e0ff */
[----:B------:R-:W-:Y:S01]  /*1c30*/  UTMALDG.3D.2CTA [UR32], [UR30], desc[UR6] ;  /* 0x000006201e0075b4 */ /* 0x000fe20008211000 */
[----:B------:R-:W-:Y:S01]  /*1c40*/  UMOV UR27, UR35 ;  /* 0x00000023001b7c82 */ /* 0x000fe20008000000 */
[----:B------:R-:W-:Y:S01]  /*1c50*/  UMOV UR28, UR36 ;  /* 0x00000024001c7c82 */ /* 0x000fe20008000000 */
[----:B------:R-:W-:Y:S01]  /*1c60*/  UMOV UR25, UR33 ;  /* 0x0000002100197c82 */ /* 0x000fe20008000000 */
[----:B------:R-:W-:Y:S02]  /*1c70*/  UIADD3.X UR23, UPT, UPT, URZ, UR39, URZ, UP0, !UPT ;  /* 0x00000027ff177290 */ /* 0x000fe400087fe4ff */
[----:B------:R-:W-:Y:S01]  /*1c80*/  UIADD3 UR16, UPT, UPT, UR8, 0x22200, URZ ;  /* 0x0002220008107890 */ /* 0x000fe2000fffe0ff */
[----:B------:R1:W-:Y:S01]  /*1c90*/  UTMALDG.3D.2CTA [UR24], [UR30], desc[UR6] ;  /* 0x000006181e0075b4 */ /* 0x0003e20008211000 */
[----:B------:R-:W-:Y:S01]  /*1ca0*/  UMOV UR20, UR36 ;  /* 0x0000002400147c82 */ /* 0x000fe20008000000 */
[----:B------:R-:W-:Y:S01]  /*1cb0*/  UMOV UR17, UR33 ;  /* 0x0000002100117c82 */ /* 0x000fe20008000000 */
[----:B------:R-:W-:Y:S01]  /*1cc0*/  UMOV UR18, UR34 ;  /* 0x0000002200127c82 */ /* 0x000fe20008000000 */
[----:B------:R-:W-:Y:S01]  /*1cd0*/  UIADD3 UR8, UPT, UPT, UR8, 0x24a00, URZ ;  /* 0x00024a0008087890 */ /* 0x000fe2000fffe0ff */
[----:B------:R-:W-:Y:S01]  /*1ce0*/  UMOV UR10, UR26 ;  /* 0x0000001a000a7c82 */ /* 0x000fe20008000000 */
[----:B------:R-:W-:Y:S02]  /*1cf0*/  UMOV UR11, UR19 ;  /* 0x00000013000b7c82 */ /* 0x000fe40008000000 */
[----:B------:R-:W-:Y:S01]  /*1d00*/  UTMALDG.3D.2CTA [UR16], [UR22], desc[UR6] ;  /* 0x00000610160075b4 */ /* 0x000fe20008211000 */
[----:B------:R-:W-:Y:S01]  /*1d10*/  UMOV UR12, UR36 ;  /* 0x00000024000c7c82 */ /* 0x000fe20008000000 */
[----:B------:R-:W-:Y:S01]  /*1d20*/  UMOV UR9, UR33 ;  /* 0x0000002100097c82 */ /* 0x000fe20008000000 */
[----:B------:R-:W-:Y:S02]  /*1d30*/  UMOV UR13, UR37 ;  /* 0x00000025000d7c82 */ /* 0x000fe40008000000 */
[----:B------:R2:W-:Y:S01]  /*1d40*/  UTMALDG.3D.2CTA [UR8], [UR22], desc[UR6] ;  /* 0x00000608160075b4 */ /* 0x0005e20008211000 */
[----:B-1----:R-:W-:Y:S01]  /*1d50*/  UIADD3 UR26, UPT, UPT, UR26, 0x100, URZ ;  /* 0x000001001a1a7890 */ /* 0x002fe2000fffe0ff */
[----:B--2---:R-:W-:Y:S01]  /*1d60*/  UMOV UR6, UR14 ;  /* 0x0000000e00067c82 */ /* 0x004fe20008000000 */
[----:B---3--:R-:W-:Y:S10]  /*1d70*/  BRA.U UP2, `(.L_x_31) ;  /* 0xfffffffd021c7547 */ /* 0x008ff4000b83ffff */
.L_x_25:
[----:B------:R-:W-:Y:S01]  /*1d80*/  ULEA UR6, UR14, UR4, 0x3 ;  /* 0x000000040e067291 */ /* 0x000fe2000f8e18ff */
[----:B-1----:R-:W-:Y:S01]  /*1d90*/  SHF.L.U32 R0, R12, 0x1f, RZ ;  /* 0x0000001f0c007819 */ /* 0x002fe200000006ff */
[----:B------:R-:W-:Y:S01]  /*1da0*/  @!P1 SYNCS.ARRIVE.TRANS64.A1T0 RZ, [UR4+0x48], RZ ;  /* 0x000048ffffff99a7 */ /* 0x000fe20008100004 */
[----:B------:R-:W-:-:S06]  /*1db0*/  UISETP.GT.AND UP0, UPT, UR45, UR44, UPT ;  /* 0x0000002c2d00728c */ /* 0x000fcc000bf04270 */
[----:B--2-4-:R1:W2:Y:S03]  /*1dc0*/  SYNCS.PHASECHK.TRANS64.TRYWAIT P0, [UR6+0x18], R0 ;  /* 0x00001800ff0075a7 */ /* 0x0142a60008001106 */
[----:B------:R-:W-:Y:S05]  /*1dd0*/  BRA.U !UP0, `(.L_x_32) ;  /* 0x0000000108e87547 */ /* 0x000fea000b800000 */
[----:B------:R-:W-:Y:S01]  /*1de0*/  UIADD3 UR21, UPT, UPT, UR49, UR13, URZ ;  /* 0x0000000d31157290 */ /* 0x000fe2000fffe0ff */
[----:B------:R-:W-:-:S11]  /*1df0*/  UMOV UR6, UR14 ;  /* 0x0000000e00067c82 */ /* 0x000fd60008000000 */
.L_x_38:
[----:B--2---:R-:W-:Y:S01]  /*1e00*/  @P3 MOV R2, 0x1a000 ;  /* 0x0001a00000023802 */ /* 0x004fe20000000f00 */
[----:B------:R-:W-:Y:S01]  /*1e10*/  ULEA UR33, UR6, UR4, 0x3 ;  /* 0x0000000406217291 */ /* 0x000fe2000f8e18ff */
[----:B--2-4-:R-:W-:Y:S11]  /*1e20*/  @P0 BRA `(.L_x_33) ;  /* 0x00000000000c0947 */ /* 0x014ff60003800000 */
[----:B------:R-:W-:Y:S04]  /*1e30*/  SHF.L.U32 R3, R12, 0x1f, RZ ;  /* 0x0000001f0c037819 */ /* 0x000fe800000006ff */
[----:B------:R-:W2:Y:S02]  /*1e40*/  SYNCS.PHASECHK.TRANS64.TRYWAIT P0, [UR33+0x18], R3 ;  /* 0x00001803ff0075a7 */ /* 0x000ea40008001121 */
[----:B--2---:R-:W-:Y:S05]  /*1e50*/  @!P0 BRA `(.L_x_34) ;  /* 0x0000008000988947 */ /* 0x004fea0003800000 */
.L_x_33:
[----:B------:R2:W-:Y:S01]  /*1e60*/  @P3 SYNCS.ARRIVE.TRANS64 RZ, [UR33], R2 ;  /* 0x00000002ffff39a7 */ /* 0x0005e20008000021 */
[----:B------:R-:W-:Y:S04]  /*1e70*/  ULOP3.LUT UR7, UR29, 0x2, URZ, 0xfc, !UPT ;  /* 0x000000021d077892 */ /* 0x000fe8000f8efcff */
[----:B------:R-:W-:Y:S09]  /*1e80*/  UISETP.NE.AND UP0, UPT, UR7, 0x2, UPT ;  /* 0x000000020700788c */ /* 0x000ff2000bf05270 */
[----:B------:R-:W-:Y:S05]  /*1e90*/  BRA.U UP0, `(.L_x_35) ;  /* 0x0000000100047547 */ /* 0x000fea000b800000 */
[----:B------:R-:W-:Y:S05]  /*1ea0*/  BPT.TRAP 0x1 ;  /* 0x000000040000795c */ /* 0x000fea0000300000 */
.L_x_35:
[----:B------:R-:W-:Y:S04]  /*1eb0*/  BSSY.RECONVERGENT B0, `(.L_x_36) ;  /* 0x0000003000007945 */ /* 0x000fe80003800200 */
[----:B------:R-:W-:Y:S05]  /*1ec0*/  @!P2 BRA `(.L_x_37) ;  /* 0x000000000004a947 */ /* 0x000fea0003800000 */
[----:B------:R-:W-:Y:S05]  /*1ed0*/  BPT.TRAP 0x1 ;  /* 0x000000040000795c */ /* 0x000fea0000300000 */
.L_x_37:
[----:B------:R-:W-:Y:S05]  /*1ee0*/  BSYNC.RECONVERGENT B0 ;  /* 0x0000000000007941 */ /* 0x000fea0003800200 */
.L_x_36:
[----:B------:R-:W-:Y:S02]  /*1ef0*/  UIADD3 UR7, UPT, UPT, UR6, 0x1, URZ ;  /* 0x0000000106077890 */ /* 0x000fe4000fffe0ff */
[----:B------:R-:W-:Y:S02]  /*1f00*/  UIADD3 UR22, UP1, UPT, UR38, 0x80, URZ ;  /* 0x0000008026167890 */ /* 0x000fe4000ff3e0ff */
[----:B------:R-:W-:Y:S02]  /*1f10*/  UISETP.NE.AND UP0, UPT, UR7, 0x3, UPT ;  /* 0x000000030700788c */ /* 0x000fe4000bf05270 */
[----:B------:R-:W-:Y:S02]  /*1f20*/  ULEA UR24, UR6, UR4, 0xf ;  /* 0x0000000406187291 */ /* 0x000fe4000f8e78ff */
[----:B------:R-:W-:Y:S02]  /*1f30*/  USEL UR8, URZ, 0x1, UP0 ;  /* 0x00000001ff087887 */ /* 0x000fe40008000000 */
[----:B------:R-:W-:Y:S02]  /*1f40*/  USEL UR14, UR7, URZ, UP0 ;  /* 0x000000ff070e7287 */ /* 0x000fe40008000000 */
[----:B------:R-:W-:Y:S02]  /*1f50*/  USHF.L.U32 UR34, UR13, 0x8, URZ ;  /* 0x000000080d227899 */ /* 0x000fe400080006ff */
[----:B------:R-:W-:Y:S01]  /*1f60*/  ULEA UR7, UR14, UR4, 0x3 ;  /* 0x000000040e077291 */ /* 0x000fe2000f8e18ff */
[----:B------:R-:W-:Y:S01]  /*1f70*/  LOP3.LUT R12, R12, UR8, RZ, 0x3c, !PT ;  /* 0x000000080c0c7c12 */ /* 0x000fe2000f8e3cff */
[----:B------:R-:W-:Y:S02]  /*1f80*/  ULOP3.LUT UR33, UR33, 0xfefffff8, URZ, 0xc0, !UPT ;  /* 0xfefffff821217892 */ /* 0x000fe4000f8ec0ff */
        /* <DEDUP_REMOVED lines=8> */
[----:B------:R-:W-:Y:S01]  /*2010*/  UIADD3 UR24, UPT, UPT, UR24, 0xe200, URZ ;  /* 0x0000e20018187890 */ /* 0x000fe2000fffe0ff */
[----:B------:R-:W-:Y:S01]  /*2020*/  UTMALDG.3D.2CTA [UR32], [UR22], desc[UR6] ;  /* 0x00000620160075b4 */ /* 0x000fe20008211000 */
[----:B------:R-:W-:Y:S01]  /*2030*/  UIADD3 UR30, UP0, UPT, UR38, 0x180, URZ ;  /* 0x00000180261e7890 */ /* 0x000fe2000ff1e0ff */
[----:B------:R-:W-:Y:S01]  /*2040*/  UMOV UR27, UR35 ;  /* 0x00000023001b7c82 */ /* 0x000fe20008000000 */
[----:B------:R-:W-:Y:S01]  /*2050*/  UMOV UR28, UR36 ;  /* 0x00000024001c7c82 */ /* 0x000fe20008000000 */
[----:B------:R-:W-:Y:S01]  /*2060*/  UMOV UR25, UR33 ;  /* 0x0000002100197c82 */ /* 0x000fe20008000000 */
[----:B------:R-:W-:Y:S03]  /*2070*/  UIADD3.X UR31, UPT, UPT, URZ, UR39, URZ, UP0, !UPT ;  /* 0x00000027ff1f7290 */ /* 0x000fe600087fe4ff */
[----:B------:R-:W-:Y:S01]  /*2080*/  UTMALDG.3D.2CTA [UR24], [UR22], desc[UR6] ;  /* 0x00000618160075b4 */ /* 0x000fe20008211000 */
[----:B------:R-:W-:Y:S01]  /*2090*/  UIADD3 UR16, UPT, UPT, UR8, 0x22200, URZ ;  /* 0x0002220008107890 */ /* 0x000fe2000fffe0ff */
[----:B------:R-:W-:Y:S01]  /*20a0*/  UMOV UR20, UR36 ;  /* 0x0000002400147c82 */ /* 0x000fe20008000000 */
[----:B------:R-:W-:Y:S01]  /*20b0*/  UMOV UR17, UR33 ;  /* 0x0000002100117c82 */ /* 0x000fe20008000000 */
[----:B------:R-:W-:Y:S01]  /*20c0*/  UMOV UR18, UR34 ;  /* 0x0000002200127c82 */ /* 0x000fe20008000000 */
[----:B------:R-:W-:Y:S01]  /*20d0*/  UIADD3 UR8, UPT, UPT, UR8, 0x24a00, URZ ;  /* 0x00024a0008087890 */ /* 0x000fe2000fffe0ff */
[----:B------:R-:W-:Y:S01]  /*20e0*/  UMOV UR11, UR19 ;  /* 0x00000013000b7c82 */ /* 0x000fe20008000000 */
[----:B------:R-:W-:Y:S03]  /*20f0*/  UMOV UR12, UR36 ;  /* 0x00000024000c7c82 */ /* 0x000fe60008000000 */
[----:B------:R-:W-:Y:S01]  /*2100*/  UTMALDG.3D.2CTA [UR16], [UR30], desc[UR6] ;  /* 0x000006101e0075b4 */ /* 0x000fe20008211000 */
[----:B------:R-:W-:Y:S01]  /*2110*/  UMOV UR9, UR33 ;  /* 0x0000002100097c82 */ /* 0x000fe20008000000 */
[----:B------:R-:W-:Y:S01]  /*2120*/  UMOV UR10, UR26 ;  /* 0x0000001a000a7c82 */ /* 0x000fe20008000000 */
[----:B------:R-:W-:Y:S04]  /*2130*/  UIADD3 UR13, UPT, UPT, UR13, 0x1, URZ ;  /* 0x000000010d0d7890 */ /* 0x000fe8000fffe0ff */
[----:B------:R-:W-:Y:S01]  /*2140*/  UISETP.NE.AND UP0, UPT, UR13, UR21, UPT ;  /* 0x000000150d00728c */ /* 0x000fe2000bf05270 */
[----:B------:R1:W-:Y:S02]  /*2150*/  UTMALDG.3D.2CTA [UR8], [UR30], desc[UR6] ;  /* 0x000006081e0075b4 */ /* 0x0003e40008211000 */
[----:B-1----:R-:W-:Y:S06]  /*2160*/  UMOV UR6, UR14 ;  /* 0x0000000e00067c82 */ /* 0x002fec0008000000 */
[----:B---3--:R-:W-:Y:S05]  /*2170*/  BRA.U UP0, `(.L_x_38) ;  /* 0xfffffffd00207547 */ /* 0x008fea000b83ffff */
.L_x_32:
[C---:B------:R-:W-:Y:S01]  /*2180*/  LEA R3, R11.reuse, UR4, 0x3 ;  /* 0x000000040b037c11 */ /* 0x040fe2000f8e18ff */
[----:B------:R-:W-:Y:S01]  /*2190*/  NOP ;  /* 0x0000000000007918 */ /* 0x000fe20000000000 */
[----:B-1----:R-:W-:Y:S02]  /*21a0*/  SHF.L.U32 R0, R10, 0x1f, RZ ;  /* 0x0000001f0a007819 */ /* 0x002fe400000006ff */
[----:B------:R-:W-:Y:S02]  /*21b0*/  LEA R5, R11, UR4, 0x4 ;  /* 0x000000040b057c11 */ /* 0x000fe4000f8e20ff */
[----:B--2-4-:R-:W1:Y:S02]  /*21c0*/  SYNCS.PHASECHK.TRANS64.TRYWAIT P0, [R3+URZ+0x50], R0 ;  /* 0x00005000030075a7 */ /* 0x014e6400080011ff */
[----:B-1----:R-:W-:Y:S05]  /*21d0*/  @!P0 BRA `(.L_x_39) ;  /* 0x0000007c00d08947 */ /* 0x002fea0003800000 */
.L_x_117:
[----:B------:R-:W2:Y:S01]  /*21e0*/  LDS.128 R4, [R5+0xd0] ;  /* 0x0000d00005047984 */ /* 0x000ea20000000c00 */
[----:B------:R-:W-:Y:S01]  /*21f0*/  UISETP.GE.AND UP0, UPT, UR15, 0x1, UPT ;  /* 0x000000010f00788c */ /* 0x000fe2000bf06270 */
[----:B------:R-:W-:Y:S01]  /*2200*/  @!PT LDS RZ, [RZ] ;  /* 0x00000000fffff984 */ /* 0x000fe20000000800 */
[----:B------:R-:W-:Y:S01]  /*2210*/  @!PT LDS RZ, [RZ] ;  /* 0x00000000fffff984 */ /* 0x000fe20000000800 */
[----:B------:R-:W-:Y:S01]  /*2220*/  @!PT LDS RZ, [RZ] ;  /* 0x00000000fffff984 */ /* 0x000fe20000000800 */
[----:B------:R-:W-:Y:S01]  /*2230*/  @!PT LDS RZ, [RZ] ;  /* 0x00000000fffff984 */ /* 0x000fe20000000800 */
[----:B------:R3:W-:Y:S06]  /*2240*/  MEMBAR.ALL.CTA ;  /* 0x0000000000007992 */ /* 0x0007ec0000008000 */
[----:B---3--:R-:W3:Y:S01]  /*2250*/  FENCE.VIEW.ASYNC.S ;  /* 0x00000000000073c6 */ /* 0x008ee20000000000 */
[----:B--2---:R-:W-:-:S13]  /*2260*/  LOP3.LUT P0, RZ, R6, 0x1, RZ, 0xc0, !PT ;  /* 0x0000000106ff7812 */ /* 0x004fda000780c0ff */
[----:B---3--:R-:W-:Y:S01]  /*2270*/  VOTEU.ANY UP1, P0 ;  /* 0x0000000000ff7886 */ /* 0x008fe20000020100 */
[----:B------:R-:W-:-:S13]  /*2280*/  PLOP3.LUT P0, PT, PT, PT, UP1, 0x80, 0x8 ;  /* 0x000000000008781c */ /* 0x000fda0003f0f018 */
[----:B-1----:R-:W-:Y:S02]  /*2290*/  @P0 LOP3.LUT R0, R5, 0xffff, RZ, 0xc0, !PT ;  /* 0x0000ffff05000812 */ /* 0x002fe400078ec0ff */
[----:B------:R-:W-:Y:S02]  /*22a0*/  @P0 MOV R2, R4 ;  /* 0x0000000400020202 */ /* 0x000fe40000000f00 */
[----:B------:R-:W-:Y:S01]  /*22b0*/  @P0 R2UR UR7, R0 ;  /* 0x00000000000702ca */ /* 0x000fe200000e0000 */
[----:B------:R-:W-:Y:S01]  /*22c0*/  VIADD R0, R3, 0x60 ;  /* 0x0000006003007836 */ /* 0x000fe20000000000 */
[----:B------:R-:W-:Y:S02]  /*22d0*/  @P0 SHF.R.U32.HI R4, RZ, 0x10, R5 ;  /* 0x00000010ff040819 */ /* 0x000fe40000011605 */
[----:B------:R-:W-:Y:S02]  /*22e0*/  @P0 R2UR UR8, R2 ;  /* 0x00000000020802ca */ /* 0x000fe400000e0000 */
[----:B------:R-:W-:-:S02]  /*22f0*/  PRMT R0, RZ, 0x654, R0 ;  /* 0x00000654ff007816 */ /* 0x000fc40000000000 */
[----:B------:R-:W-:Y:S02]  /*2300*/  @P0 R2UR UR6, R4 ;  /* 0x00000000040602ca */ /* 0x000fe400000e0000 */
[----:B------:R1:W-:Y:S03]  /*2310*/  SYNCS.ARRIVE.TRANS64.RED.A1T0 RZ, [R0+URZ], RZ ;  /* 0x000000ff00ff79a7 */ /* 0x0003e600081004ff */
[----:B------:R-:W-:-:S04]  /*2320*/  @UP1 UMOV UR40, UR7 ;  /* 0x0000000700281c82 */ /* 0x000fc80008000000 */
[----:B------:R-:W-:-:S04]  /*2330*/  @UP1 UMOV UR41, UR8 ;  /* 0x0000000800291c82 */ /* 0x000fc80008000000 */
[----:B------:R-:W-:Y:S01]  /*2340*/  @UP1 UMOV UR36, UR6 ;  /* 0x0000000600241c82 */ /* 0x000fe20008000000 */
[----:B------:R-:W-:Y:S05]  /*2350*/  BRA.U !UP0, `(.L_x_40) ;  /* 0x0000000108d47547 */ /* 0x000fea000b800000 */
[----:B------:R-:W2:Y:S01]  /*2360*/  LDCU.128 UR20, c[0x0][0xb10] ;  /* 0x00016200ff1477ac */ /* 0x000ea20008000c00 */
[----:B------:R-:W3:Y:S01]  /*2370*/  LDCU UR25, c[0x0][0xb20] ;  /* 0x00016400ff1977ac */ /* 0x000ee20008000800 */
[----:B------:R-:W4:Y:S01]  /*2380*/  LDCU UR24, c[0x0][0xb0c] ;  /* 0x00016180ff1877ac */ /* 0x000f220008000800 */
[----:B------:R-:W1:Y:S01]  /*2390*/  LDCU.64 UR10, c[0x0][0xb28] ;  /* 0x00016500ff0a77ac */ /* 0x000e620008000a00 */
[----:B------:R-:W-:Y:S02]  /*23a0*/  UISETP.NE.AND UP3, UPT, UR15, 0x1, UPT ;  /* 0x000000010f00788c */ /* 0x000fe4000bf65270 */
[----:B--2---:R-:W-:Y:S02]  /*23b0*/  UIMAD.WIDE.U32 UR6, UR42, UR23, URZ ;  /* 0x000000172a0672a5 */ /* 0x004fe4000f8e00ff */
[----:B------:R-:W-:Y:S02]  /*23c0*/  UIMAD.WIDE.U32 UR8, UR43, UR20, URZ ;  /* 0x000000142b0872a5 */ /* 0x000fe4000f8e00ff */
[----:B------:R-:W-:-:S02]  /*23d0*/  UISETP.NE.AND UP0, UPT, UR22, 0x1, UPT ;  /* 0x000000011600788c */ /* 0x000fc4000bf05270 */
[----:B------:R-:W-:Y:S01]  /*23e0*/  UIMAD.WIDE.U32 UR18, UR40, UR23, URZ ;  /* 0x00000017281272a5 */ /* 0x000fe2000f8e00ff */
[----:B------:R-:W-:Y:S01]  /*23f0*/  UMOV UR6, UR7 ;  /* 0x0000000700067c82 */ /* 0x000fe20008000000 */
[----:B----4-:R-:W-:Y:S02]  /*2400*/  UISETP.NE.AND UP2, UPT, UR24, 0x1, UPT ;  /* 0x000000011800788c */ /* 0x010fe4000bf45270 */
[----:B---3--:R-:W-:Y:S02]  /*2410*/  USHF.R.U32.HI UR7, URZ, UR25, UR6 ;  /* 0x00000019ff077299 */ /* 0x008fe40008011606 */
[----:B------:R-:W-:Y:S01]  /*2420*/  UIMAD.WIDE.U32 UR16, UR41, UR20, URZ ;  /* 0x00000014291072a5 */ /* 0x000fe2000f8e00ff */
[----:B------:R-:W-:Y:S01]  /*2430*/  UMOV UR6, UR9 ;  /* 0x0000000900067c82 */ /* 0x000fe20008000000 */
[----:B------:R-:W-:Y:S02]  /*2440*/  USEL UR7, UR42, UR7, !UP0 ;  /* 0x000000072a077287 */ /* 0x000fe4000c000000 */
[----:B------:R-:W-:-:S02]  /*2450*/  USHF.R.U32.HI UR6, URZ, UR21, UR6 ;  /* 0x00000015ff067299 */ /* 0x000fc40008011606 */
[----:B-1----:R-:W-:Y:S02]  /*2460*/  UIMAD.WIDE.U32 UR12, UR7, UR10, URZ ;  /* 0x0000000a070c72a5 */ /* 0x002fe4000f8e00ff */
[----:B------:R-:W-:Y:S01]  /*2470*/  USEL UR8, UR43, UR6, !UP2 ;  /* 0x000000062b087287 */ /* 0x000fe2000d000000 */
[----:B------:R-:W-:Y:S02]  /*2480*/  UMOV UR16, UR17 ;  /* 0x0000001100107c82 */ /* 0x000fe40008000000 */
[----:B------:R-:W-:Y:S01]  /*2490*/  UMOV UR6, UR19 ;  /* 0x0000001300067c82 */ /* 0x000fe20008000000 */
[----:B------:R-:W-:Y:S01]  /*24a0*/  UIMAD.WIDE.U32 UR18, UR8, UR10, URZ ;  /* 0x0000000a081272a5 */ /* 0x000fe2000f8e00ff */
[----:B------:R-:W-:Y:S01]  /*24b0*/  UMOV UR12, UR13 ;  /* 0x0000000d000c7c82 */ /* 0x000fe20008000000 */
[----:B------:R-:W-:Y:S02]  /*24c0*/  USHF.R.U32.HI UR6, URZ, UR25, UR6 ;  /* 0x00000019ff067299 */ /* 0x000fe40008011606 */
[----:B------:R-:W-:-:S03]  /*24d0*/  @UP3 USHF.R.U32.HI UR7, URZ, UR11, UR12 ;  /* 0x0000000bff073299 */ /* 0x000fc6000801160c */
[----:B------:R-:W-:Y:S01]  /*24e0*/  UMOV UR18, UR19 ;  /* 0x0000001300127c82 */ /* 0x000fe20008000000 */
[----:B------:R-:W-:Y:S02]  /*24f0*/  USHF.R.U32.HI UR21, URZ, UR21, UR16 ;  /* 0x00000015ff157299 */ /* 0x000fe40008011610 */
[----:B------:R-:W-:Y:S02]  /*2500*/  USEL UR6, UR40, UR6, !UP0 ;  /* 0x0000000628067287 */ /* 0x000fe4000c000000 */
[----:B------:R-:W-:Y:S02]  /*2510*/  @UP3 USHF.R.U32.HI UR8, URZ, UR11, UR18 ;  /* 0x0000000bff083299 */ /* 0x000fe40008011612 */
[----:B------:R-:W-:Y:S02]  /*2520*/  UIMAD UR9, UR15, UR7, URZ ;  /* 0x000000070f0972a4 */ /* 0x000fe4000f8e02ff */
[----:B------:R-:W-:Y:S02]  /*2530*/  USEL UR7, UR41, UR21, !UP2 ;  /* 0x0000001529077287 */ /* 0x000fe4000d000000 */
[----:B------:R-:W-:-:S02]  /*2540*/  UIMAD UR12, UR15, UR8, URZ ;  /* 0x000000080f0c72a4 */ /* 0x000fc4000f8e02ff */
[----:B------:R-:W-:Y:S02]  /*2550*/  UISETP.GE.AND UP0, UPT, UR6, UR9, UPT ;  /* 0x000000090600728c */ /* 0x000fe4000bf06270 */
[----:B------:R-:W-:Y:S02]  /*2560*/  UIMAD.WIDE.U32 UR16, UR6, UR10, URZ ;  /* 0x0000000a061072a5 */ /* 0x000fe4000f8e00ff */
[----:B------:R-:W-:Y:S02]  /*2570*/  UISETP.GE.OR UP0, UPT, UR7, UR12, UP0 ;  /* 0x0000000c0700728c */ /* 0x000fe40008706670 */
[----:B------:R-:W-:Y:S02]  /*2580*/  UIMAD.WIDE.U32 UR12, UR7, UR10, URZ ;  /* 0x0000000a070c72a5 */ /* 0x000fe4000f8e00ff */
[----:B------:R-:W-:Y:S01]  /*2590*/  UIADD3 UR16, UPT, UPT, -UR6, URZ, URZ ;  /* 0x000000ff06107290 */ /* 0x000fe2000fffe1ff */
[----:B------:R-:W-:Y:S01]  /*25a0*/  UMOV UR10, UR17 ;  /* 0x00000011000a7c82 */ /* 0x000fe20008000000 */
[----:B------:R-:W-:-:S02]  /*25b0*/  UIADD3 UR12, UPT, UPT, -UR7, URZ, URZ ;  /* 0x000000ff070c7290 */ /* 0x000fc4000fffe1ff */
[----:B------:R-:W-:-:S03]  /*25c0*/  USHF.R.U32.HI UR10, URZ, UR11, UR10 ;  /* 0x0000000bff0a7299 */ /* 0x000fc6000801160a */
[----:B------:R-:W-:Y:S01]  /*25d0*/  @!UP0 UMOV UR9, UR13 ;  /* 0x0000000d00098c82 */ /* 0x000fe20008000000 */
[----:B------:R-:W-:Y:S02]  /*25e0*/  UIMAD UR16, UR22, UR16, UR40 ;  /* 0x00000010161072a4 */ /* 0x000fe4000f8e0228 */
[----:B------:R-:W-:Y:S02]  /*25f0*/  USEL UR10, UR6, UR10, !UP3 ;  /* 0x0000000a060a7287 */ /* 0x000fe4000d800000 */
[----:B------:R-:W-:Y:S02]  /*2600*/  @!UP0 USHF.R.U32.HI UR9, URZ, UR11, UR9 ;  /* 0x0000000bff098299 */ /* 0x000fe40008011609 */
[----:B------:R-:W-:Y:S02]  /*2610*/  UIADD3 UR11, UPT, UPT, -UR10, URZ, URZ ;  /* 0x000000ff0a0b7290 */ /* 0x000fe4000fffe1ff */
[----:B------:R-:W-:Y:S02]  /*2620*/  @!UP0 USEL UR9, UR7, UR9, !UP3 ;  /* 0x0000000907098287 */ /* 0x000fe4000d800000 */
[----:B------:R-:W-:-:S02]  /*2630*/  UIMAD UR11, UR15, UR11, UR6 ;  /* 0x0000000b0f0b72a4 */ /* 0x000fc4000f8e0206 */
[----:B------:R-:W-:Y:S02]  /*2640*/  @!UP0 UIADD3 UR10, UPT, UPT, UR10, -UR9, URZ ;  /* 0x800000090a0a8290 */ /* 0x000fe4000fffe0ff */
[----:B------:R-:W-:Y:S02]  /*2650*/  @!UP0 UIMAD UR9, UR11, UR8, UR9 ;  /* 0x000000080b0982a4 */ /* 0x000fe4000f8e0209 */
[----:B------:R-:W-:Y:S02]  /*2660*/  @!UP0 UIMAD UR6, UR15, UR10, UR7 ;  /* 0x0000000a0f0682a4 */ /* 0x000fe4000f8e0207 */
[----:B------:R-:W-:Y:S02]  /*2670*/  UIMAD UR8, UR24, UR12, UR41 ;  /* 0x0000000c180872a4 */ /* 0x000fe4000f8e0229 */
[----:B------:R-:W-:Y:S01]  /*2680*/  UIMAD UR40, UR6, UR22, UR16 ;  /* 0x00000016062872a4 */ /* 0x000fe2000f8e0210 */
[----:B------:R-:W-:Y:S02]  /*2690*/  @!UP0 UMOV UR7, UR9 ;  /* 0x0000000900078c82 */ /* 0x000fe40008000000 */
[----:B------:R-:W-:-:S12]  /*26a0*/  UIMAD UR41, UR7, UR24, UR8 ;  /* 0x00000018072972a4 */ /* 0x000fd8000f8e0208 */
.L_x_40:
[----:B------:R-:W2:Y:S02]  /*26b0*/  LDCU UR6, c[0x0][0xb30] ;  /* 0x00016600ff0677ac */ /* 0x000ea40008000800 */
[----:B--2---:R-:W-:-:S09]  /*26c0*/  UISETP.NE.AND UP0, UPT, UR6, 0x1, UPT ;  /* 0x000000010600788c */ /* 0x004fd2000bf05270 */
[----:B------:R-:W-:Y:S05]  /*26d0*/  BRA.U UP0, `(.L_x_41) ;  /* 0x0000000100447547 */ /* 0x000fea000b800000 */
[----:B------:R-:W2:Y:S01]  /*26e0*/  LDCU.128 UR16, c[0x0][0xb10] ;  /* 0x00016200ff1077ac */ /* 0x000ea20008000c00 */
[----:B------:R-:W3:Y:S01]  /*26f0*/  LDCU UR10, c[0x0][0xb0c] ;  /* 0x00016180ff0a77ac */ /* 0x000ee20008000800 */
[----:B------:R-:W4:Y:S01]  /*2700*/  LDCU UR11, c[0x0][0xb20] ;  /* 0x00016400ff0b77ac */ /* 0x000f220008000800 */
[----:B--2---:R-:W-:Y:S02]  /*2710*/  UIMAD.WIDE.U32 UR8, UR41, UR16, URZ ;  /* 0x00000010290872a5 */ /* 0x004fe4000f8e00ff */
[----:B------:R-:W-:Y:S02]  /*2720*/  UIMAD.WIDE.U32 UR6, UR40, UR19, URZ ;  /* 0x00000013280672a5 */ /* 0x000fe4000f8e00ff */
[----:B---3--:R-:W-:Y:S02]  /*2730*/  UISETP.NE.AND UP2, UPT, UR10, 0x1, UPT ;  /* 0x000000010a00788c */ /* 0x008fe4000bf45270 */
[----:B------:R-:W-:Y:S01]  /*2740*/  UISETP.NE.AND UP0, UPT, UR18, 0x1, UPT ;  /* 0x000000011200788c */ /* 0x000fe2000bf05270 */
[----:B------:R-:W-:-:S02]  /*2750*/  UMOV UR8, UR9 ;  /* 0x0000000900087c82 */ /* 0x000fc40008000000 */
[----:B------:R-:W-:Y:S01]  /*2760*/  UMOV UR6, UR7 ;  /* 0x0000000700067c82 */ /* 0x000fe20008000000 */
[----:B------:R-:W-:Y:S02]  /*2770*/  USHF.R.U32.HI UR8, URZ, UR17, UR8 ;  /* 0x00000011ff087299 */ /* 0x000fe40008011608 */
[----:B----4-:R-:W-:Y:S02]  /*2780*/  USHF.R.U32.HI UR6, URZ, UR11, UR6 ;  /* 0x0000000bff067299 */ /* 0x010fe40008011606 */
[----:B------:R-:W-:Y:S02]  /*2790*/  USEL UR7, UR41, UR8, !UP2 ;  /* 0x0000000829077287 */ /* 0x000fe4000d000000 */
[----:B------:R-:W-:-:S04]  /*27a0*/  USEL UR6, UR40, UR6, !UP0 ;  /* 0x0000000628067287 */ /* 0x000fc8000c000000 */
[----:B------:R-:W-:Y:S02]  /*27b0*/  UIADD3 UR8, UPT, UPT, UR7, -UR6, URZ ;  /* 0x8000000607087290 */ /* 0x000fe4000fffe0ff */
[----:B------:R-:W-:Y:S02]  /*27c0*/  UIADD3 UR6, UPT, UPT, -UR7, UR6, URZ ;  /* 0x0000000607067290 */ /* 0x000fe4000fffe1ff */
[----:B------:R-:W-:Y:S02]  /*27d0*/  UIMAD UR40, UR8, UR18, UR40 ;  /* 0x00000012082872a4 */ /* 0x000fe4000f8e0228 */
[----:B------:R-:W-:-:S12]  /*27e0*/  UIMAD UR41, UR6, UR10, UR41 ;  /* 0x0000000a062972a4 */ /* 0x000fd8000f8e0229 */
.L_x_41:
[----:B------:R-:W-:Y:S01]  /*27f0*/  VIADD R11, R11, 0x1 ;  /* 0x000000010b0b7836 */ /* 0x000fe20000000000 */
[----:B------:R-:W-:Y:S01]  /*2800*/  PLOP3.LUT P1, PT, PT, PT, PT, 0x80, 0x8 ;  /* 0x000000000008781c */ /* 0x000fe20003f2f070 */
[----:B------:R-:W-:Y:S02]  /*2810*/  UIADD3 UR46, UPT, UPT, UR41, UR58, URZ ;  /* 0x0000003a292e7290 */ /* 0x000fe4000fffe0ff */
[----:B------:R-:W-:Y:S01]  /*2820*/  UIADD3 UR47, UPT, UPT, UR40, UR59, URZ ;  /* 0x0000003b282f7290 */ /* 0x000fe2000fffe0ff */
[----:B------:R-:W-:-:S04]  /*2830*/  ISETP.NE.AND P0, PT, R11, 0x2, PT ;  /* 0x000000020b00780c */ /* 0x000fc80003f05270 */
[----:B------:R-:W-:Y:S02]  /*2840*/  SEL R3, RZ, 0x1, P0 ;  /* 0x00000001ff037807 */ /* 0x000fe40000000000 */
[----:B------:R-:W-:Y:S02]  /*2850*/  SEL R11, R11, RZ, P0 ;  /* 0x000000ff0b0b7207 */ /* 0x000fe40000000000 */
[----:B------:R-:W-:Y:S01]  /*2860*/  LOP3.LUT R10, R10, R3, RZ, 0x3c, !PT ;  /* 0x000000030a0a7212 */ /* 0x000fe200078e3cff */
[----:B------:R-:W-:Y:S06]  /*2870*/  BRA.U UP1, `(.L_x_42) ;  /* 0xffffffed01d87547 */ /* 0x000fec000b83ffff */
[----:B------:R-:W-:Y:S01]  /*2880*/  UIADD3 UR6, UPT, UPT, UR4, 0x18, URZ ;  /* 0x0000001804067890 */ /* 0x000fe2000fffe0ff */
[----:B------:R-:W-:-:S03]  /*2890*/  SHF.L.U32 R3, R12, 0x1f, RZ ;  /* 0x0000001f0c037819 */ /* 0x000fc600000006ff */
[----:B------:R-:W-:-:S09]  /*28a0*/  ULEA UR4, UR14, UR6, 0x3 ;  /* 0x000000060e047291 */ /* 0x000fd2000f8e18ff */
[----:B------:R-:W2:Y:S02]  /*28b0*/  SYNCS.PHASECHK.TRANS64.TRYWAIT P0, [UR4], R3 ;  /* 0x00000003ff0075a7 */ /* 0x000ea40008001104 */
[----:B--2---:R-:W-:Y:S05]  /*28c0*/  @!P0 BRA `(.L_x_43) ;  /* 0x0000007800288947 */ /* 0x004fea0003800000 */
.L_x_119:
[----:B------:R-:W-:-:S04]  /*28d0*/  UIADD3 UR4, UPT, UPT, UR14, 0x1, URZ ;  /* 0x000000010e047890 */ /* 0x000fc8000fffe0ff */
[----:B------:R-:W-:-:S04]  /*28e0*/  UISETP.NE.AND UP0, UPT, UR4, 0x3, UPT ;  /* 0x000000030400788c */ /* 0x000fc8000bf05270 */
[----:B------:R-:W-:Y:S02]  /*28f0*/  USEL UR7, URZ, 0x1, UP0 ;  /* 0x00000001ff077887 */ /* 0x000fe40008000000 */
[----:B------:R-:W-:-:S04]  /*2900*/  USEL UR4, UR4, URZ, UP0 ;  /* 0x000000ff04047287 */ /* 0x000fc80008000000 */
[----:B------:R-:W-:Y:S01]  /*2910*/  ULEA UR5, UR4, UR6, 0x3 ;  /* 0x0000000604057291 */ /* 0x000fe2000f8e18ff */
[----:B------:R-:W-:-:S04]  /*2920*/  LOP3.LUT R12, R12, UR7, RZ, 0x3c, !PT ;  /* 0x000000070c0c7c12 */ /* 0x000fc8000f8e3cff */
[----:B-1----:R-:W-:-:S04]  /*2930*/  SHF.L.U32 R3, R12, 0x1f, RZ ;  /* 0x0000001f0c037819 */ /* 0x002fc800000006ff */
[----:B------:R-:W1:Y:S02]  /*2940*/  SYNCS.PHASECHK.TRANS64.TRYWAIT P0, [UR5], R3 ;  /* 0x00000003ff0075a7 */ /* 0x000e640008001105 */
[----:B-1----:R-:W-:Y:S05]  /*2950*/  @!P0 BRA `(.L_x_44) ;  /* 0x00000078001c8947 */ /* 0x002fea0003800000 */
.L_x_121:
[----:B------:R-:W-:-:S04]  /*2960*/  UIADD3 UR4, UPT, UPT, UR4, 0x1, URZ ;  /* 0x0000000104047890 */ /* 0x000fc8000fffe0ff */
[----:B------:R-:W-:-:S04]  /*2970*/  UISETP.NE.AND UP0, UPT, UR4, 0x3, UPT ;  /* 0x000000030400788c */ /* 0x000fc8000bf05270 */
[----:B------:R-:W-:Y:S02]  /*2980*/  USEL UR5, URZ, 0x1, UP0 ;  /* 0x00000001ff057887 */ /* 0x000fe40008000000 */
[----:B------:R-:W-:-:S04]  /*2990*/  USEL UR4, UR4, URZ, UP0 ;  /* 0x000000ff04047287 */ /* 0x000fc80008000000 */
[----:B------:R-:W-:Y:S01]  /*29a0*/  ULEA UR4, UR4, UR6, 0x3 ;  /* 0x0000000604047291 */ /* 0x000fe2000f8e18ff */
[----:B-1----:R-:W-:-:S04]  /*29b0*/  LOP3.LUT R3, R12, UR5, RZ, 0x3c, !PT ;  /* 0x000000050c037c12 */ /* 0x002fc8000f8e3cff */
[----:B------:R-:W-:Y:S01]  /*29c0*/  SHF.L.U32 R3, R3, 0x1f, RZ ;  /* 0x0000001f03037819 */ /* 0x000fe200000006ff */
[----:B------:R-:W-:-:S07]  /*29d0*/  IMAD.U32 R0, RZ, RZ, UR4 ;  /* 0x00000004ff007e24 */ /* 0x000fce000f8e00ff */
.L_x_45:
[----:B-1----:R1:W2:Y:S02]  /*29e0*/  SYNCS.PHASECHK.TRANS64.TRYWAIT P0, [R0+URZ], R3 ;  /* 0x00000003000075a7 */ /* 0x0022a400080011ff */
[----:B--2---:R-:W-:Y:S05]  /*29f0*/  @!P0 NANOSLEEP.SYNCS 0x989680 ;  /* 0x009896800000895d */ /* 0x004fea0003900000 */
[----:B------:R-:W2:Y:S02]  /*2a00*/  @!P0 SYNCS.PHASECHK.TRANS64 P0, [R0+URZ], R3 ;  /* 0x00000003000085a7 */ /* 0x000ea400080010ff */
[----:B--2---:R-:W-:Y:S05]  /*2a10*/  @P0 EXIT ;  /* 0x000000000000094d */ /* 0x004fea0003800000 */
[----:B------:R-:W-:Y:S05]  /*2a20*/  BRA `(.L_x_45) ;  /* 0xfffffffc00ec7947 */ /* 0x000fea000383ffff */
.L_x_22:
[----:B------:R-:W-:-:S04]  /*2a30*/  UISETP.NE.AND UP0, UPT, UR5, URZ, UPT ;  /* 0x000000ff0500728c */ /* 0x000fc8000bf05270 */
[----:B------:R-:W-:-:S09]  /*2a40*/  UISETP.NE.OR UP0, UPT, UR14, 0x1, UP0 ;  /* 0x000000010e00788c */ /* 0x000fd20008705670 */
[----:B------:R-:W-:Y:S05]  /*2a50*/  BRA.U UP0, `(.L_x_46) ;  /* 0x0000000500487547 */ /* 0x000fea000b800000 */
[----:B------:R-:W-:Y:S01]  /*2a60*/  UMOV UR6, 0x400 ;  /* 0x0000040000067882 */ /* 0x000fe20000000000 */
[----:B------:R-:W-:Y:S01]  /*2a70*/  ISETP.GE.U32.AND P2, PT, R0, 0x2, PT ;  /* 0x000000020000780c */ /* 0x000fe20003f46070 */
[----:B------:R-:W-:Y:S01]  /*2a80*/  IMAD.MOV.U32 R12, RZ, RZ, 0x1 ;  /* 0x00000001ff0c7424 */ /* 0x000fe200078e00ff */
[----:B------:R-:W-:Y:S02]  /*2a90*/  CS2R R10, SRZ ;  /* 0x00000000000a7805 */ /* 0x000fe4000001ff00 */
[----:B------:R-:W-:Y:S01]  /*2aa0*/  CS2R R8, SRZ ;  /* 0x0000000000087805 */ /* 0x000fe2000001ff00 */
[----:B------:R-:W-:-:S03]  /*2ab0*/  ULEA UR6, UR5, UR6, 0x18 ;  /* 0x0000000605067291 */ /* 0x000fc6000f8ec0ff */
[----:B------:R-:W-:-:S09]  /*2ac0*/  UMOV UR5, URZ ;  /* 0x000000ff00057c82 */ /* 0x000fd20008000000 */
.L_x_50:
[----:B------:R-:W-:Y:S02]  /*2ad0*/  LEA R2, R8, UR6, 0x3 ;  /* 0x0000000608027c11 */ /* 0x000fe4000f8e18ff */
[----:B------:R-:W-:-:S03]  /*2ae0*/  SHF.L.U32 R5, R9, 0x1f, RZ ;  /* 0x0000001f09057819 */ /* 0x000fc600000006ff */
[----:B------:R-:W-:Y:S01]  /*2af0*/  VIADD R4, R2, 0xb0 ;  /* 0x000000b002047836 */ /* 0x000fe20000000000 */
[----:B------:R-:W1:Y:S02]  /*2b00*/  SYNCS.PHASECHK.TRANS64.TRYWAIT P0, [R2+URZ+0xa0], R5 ;  /* 0x0000a005020075a7 */ /* 0x000e6400080011ff */
[----:B-1----:R-:W-:Y:S05]  /*2b10*/  @!P0 BRA `(.L_x_47) ;  /* 0x0000007400c48947 */ /* 0x002fea0003800000 */
.L_x_122:
[----:B------:R-:W-:Y:S01]  /*2b20*/  ULEA UR4, UR5, UR6, 0x3 ;  /* 0x0000000605047291 */ /* 0x000fe2000f8e18ff */
[----:B------:R-:W-:Y:S02]  /*2b30*/  PRMT R4, RZ, 0x654, R4 ;  /* 0x00000654ff047816 */ /* 0x000fe40000000004 */
[----:B-1----:R-:W-:Y:S01]  /*2b40*/  SHF.L.U32 R5, R12, 0x1f, RZ ;  /* 0x0000001f0c057819 */ /* 0x002fe200000006ff */
[----:B------:R-:W-:Y:S01]  /*2b50*/  UIADD3 UR7, UPT, UPT, UR4, 0x50, URZ ;  /* 0x0000005004077890 */ /* 0x000fe2000fffe0ff */
[----:B------:R1:W-:Y:S05]  /*2b60*/  SYNCS.ARRIVE.TRANS64.RED.A1T0 RZ, [R4+URZ], RZ ;  /* 0x000000ff04ff79a7 */ /* 0x0003ea00081004ff */
[----:B------:R-:W-:Y:S01]  /*2b70*/  IMAD.U32 R7, RZ, RZ, UR7 ;  /* 0x00000007ff077e24 */ /* 0x000fe2000f8e00ff */
[----:B------:R-:W2:Y:S04]  /*2b80*/  SYNCS.PHASECHK.TRANS64.TRYWAIT P0, [UR4+0x60], R5 ;  /* 0x00006005ff0075a7 */ /* 0x000ea80008001104 */
[----:B------:R-:W-:Y:S01]  /*2b90*/  PRMT R6, R0, 0x654, R7 ;  /* 0x0000065400067816 */ /* 0x000fe20000000007 */
[----:B-1----:R-:W-:Y:S01]  /*2ba0*/  @!P2 IMAD.MOV.U32 R4, RZ, RZ, 0x10 ;  /* 0x00000010ff04a424 */ /* 0x002fe200078e00ff */
[----:B--2---:R-:W-:Y:S06]  /*2bb0*/  @!P0 BRA `(.L_x_48) ;  /* 0x0000007400b08947 */ /* 0x004fec0003800000 */
.L_x_124:
[----:B------:R-:W-:Y:S01]  /*2bc0*/  ULEA UR8, UR5, UR6, 0x4 ;  /* 0x0000000605087291 */ /* 0x000fe2000f8e20ff */
[----:B------:R-:W-:Y:S01]  /*2bd0*/  SEL R3, R6, R3, !P2 ;  /* 0x0000000306037207 */ /* 0x000fe20005000000 */
[----:B------:R-:W-:Y:S01]  /*2be0*/  UIADD3 UR9, UPT, UPT, UR4, 0x50, URZ ;  /* 0x0000005004097890 */ /* 0x000fe2000fffe0ff */
[----:B-1----:R-:W-:Y:S01]  /*2bf0*/  LEA R2, R11, UR6, 0x3 ;  /* 0x000000060b027c11 */ /* 0x002fe2000f8e18ff */
[----:B------:R-:W-:Y:S01]  /*2c00*/  UIADD3 UR8, UPT, UPT, UR8, 0xd0, URZ ;  /* 0x000000d008087890 */ /* 0x000fe2000fffe0ff */
[----:B------:R-:W-:Y:S01]  /*2c10*/  SHF.L.U32 R5, R10, 0x1f, RZ ;  /* 0x0000001f0a057819 */ /* 0x000fe200000006ff */
[----:B------:R1:W-:Y:S01]  /*2c20*/  @!P2 SYNCS.ARRIVE.TRANS64.RED RZ, [R3+URZ], R4 ;  /* 0x0000000403ffa9a7 */ /* 0x0003e200080004ff */
[----:B------:R-:W-:Y:S01]  /*2c30*/  UIADD3 UR4, UPT, UPT, UR5, 0x1, URZ ;  /* 0x0000000105047890 */ /* 0x000fe2000fffe0ff */
[----:B------:R-:W-:-:S03]  /*2c40*/  VIADD R8, R8, 0x1 ;  /* 0x0000000108087836 */ /* 0x000fc60000000000 */
[----:B------:R-:W-:Y:S02]  /*2c50*/  UISETP.NE.AND UP0, UPT, UR4, 0x2, UPT ;  /* 0x000000020400788c */ /* 0x000fe4000bf05270 */
[----:B------:R-:W-:Y:S06]  /*2c60*/  UGETNEXTWORKID.BROADCAST [UR8], [UR9] ;  /* 0x00000000080073ca */ /* 0x000fec0008000100 */
[----:B------:R-:W-:Y:S01]  /*2c70*/  USEL UR7, URZ, 0x1, UP0 ;  /* 0x00000001ff077887 */ /* 0x000fe20008000000 */
[----:B------:R-:W-:Y:S01]  /*2c80*/  ISETP.NE.AND P0, PT, R8, 0x2, PT ;  /* 0x000000020800780c */ /* 0x000fe20003f05270 */
[----:B------:R-:W-:Y:S01]  /*2c90*/  USEL UR5, UR4, URZ, UP0 ;  /* 0x000000ff04057287 */ /* 0x000fe20008000000 */
[----:B------:R-:W2:Y:S03]  /*2ca0*/  SYNCS.PHASECHK.TRANS64.TRYWAIT P1, [R2+URZ+0x50], R5 ;  /* 0x00005005020075a7 */ /* 0x000ea600080211ff */
[----:B------:R-:W-:Y:S01]  /*2cb0*/  LOP3.LUT R12, R12, UR7, RZ, 0x3c, !PT ;  /* 0x000000070c0c7c12 */ /* 0x000fe2000f8e3cff */
[----:B-12---:R-:W-:Y:S07]  /*2cc0*/  @!P1 BRA `(.L_x_49) ;  /* 0x0000007400849947 */ /* 0x006fee0003800000 */
.L_x_125:
[C---:B------:R-:W-:Y:S01]  /*2cd0*/  LEA R4, R11.reuse, UR6, 0x4 ;  /* 0x000000060b047c11 */ /* 0x040fe2000f8e20ff */
[----:B-1----:R-:W-:Y:S01]  /*2ce0*/  VIADD R2, R2, 0x60 ;  /* 0x0000006002027836 */ /* 0x002fe20000000000 */
[----:B------:R-:W-:Y:S01]  /*2cf0*/  SEL R8, R8, RZ, P0 ;  /* 0x000000ff08087207 */ /* 0x000fe20000000000 */
[----:B------:R-:W-:-:S03]  /*2d00*/  VIADD R11, R11, 0x1 ;  /* 0x000000010b0b7836 */ /* 0x000fc60000000000 */
[----:B------:R-:W1:Y:S01]  /*2d10*/  LDS.128 R4, [R4+0xd0] ;  /* 0x0000d00004047984 */ /* 0x000e620000000c00 */
[----:B------:R-:W-:Y:S02]  /*2d20*/  PRMT R2, RZ, 0x654, R2 ;  /* 0x00000654ff027816 */ /* 0x000fe40000000002 */
[C---:B------:R-:W-:Y:S01]  /*2d30*/  ISETP.NE.AND P1, PT, R11.reuse, 0x2, PT ;  /* 0x000000020b00780c */ /* 0x040fe20003f25270 */
[----:B------:R-:W-:Y:S01]  /*2d40*/  @!PT LDS RZ, [RZ] ;  /* 0x00000000fffff984 */ /* 0x000fe20000000800 */
[----:B------:R-:W-:Y:S01]  /*2d50*/  @!PT LDS RZ, [RZ] ;  /* 0x00000000fffff984 */ /* 0x000fe20000000800 */
[----:B------:R-:W-:Y:S01]  /*2d60*/  @!PT LDS RZ, [RZ] ;  /* 0x00000000fffff984 */ /* 0x000fe20000000800 */
[----:B------:R-:W-:Y:S01]  /*2d70*/  @!PT LDS RZ, [RZ] ;  /* 0x00000000fffff984 */ /* 0x000fe20000000800 */
[----:B------:R2:W-:Y:S06]  /*2d80*/  MEMBAR.ALL.CTA ;  /* 0x0000000000007992 */ /* 0x0005ec0000008000 */
[----:B--2---:R-:W2:Y:S01]  /*2d90*/  FENCE.VIEW.ASYNC.S ;  /* 0x00000000000073c6 */ /* 0x004ea20000000000 */
[----:B------:R-:W-:Y:S01]  /*2da0*/  SEL R11, R11, RZ, P1 ;  /* 0x000000ff0b0b7207 */ /* 0x000fe20000800000 */
[----:B--2---:R2:W-:Y:S01]  /*2db0*/  SYNCS.ARRIVE.TRANS64.RED.A1T0 RZ, [R2+URZ], RZ ;  /* 0x000000ff02ff79a7 */ /* 0x0045e200081004ff */
[----:B-1----:R-:W-:-:S02]  /*2dc0*/  LOP3.LUT P3, RZ, R6, 0x1, RZ, 0xc0, !PT ;  /* 0x0000000106ff7812 */ /* 0x002fc4000786c0ff */
[----:B------:R-:W-:-:S04]  /*2dd0*/  SEL R5, RZ, 0x1, P1 ;  /* 0x00000001ff057807 */ /* 0x000fc80000800000 */
[----:B------:R-:W-:Y:S02]  /*2de0*/  LOP3.LUT R10, R10, R5, RZ, 0x3c, !PT ;  /* 0x000000050a0a7212 */ /* 0x000fe400078e3cff */
[----:B--2---:R-:W-:-:S04]  /*2df0*/  SEL R2, RZ, 0x1, P0 ;  /* 0x00000001ff027807 */ /* 0x004fc80000000000 */
[----:B------:R-:W-:Y:S01]  /*2e00*/  LOP3.LUT R9, R9, R2, RZ, 0x3c, !PT ;  /* 0x0000000209097212 */ /* 0x000fe200078e3cff */
[----:B------:R-:W-:Y:S06]  /*2e10*/  @P3 BRA `(.L_x_50) ;  /* 0xfffffffc002c3947 */ /* 0x000fec000383ffff */
[----:B------:R-:W-:Y:S01]  /*2e20*/  ULEA UR4, UR5, UR6, 0x3 ;  /* 0x0000000605047291 */ /* 0x000fe2000f8e18ff */
[----:B------:R-:W-:-:S08]  /*2e30*/  SHF.L.U32 R3, R12, 0x1f, RZ ;  /* 0x0000001f0c037819 */ /* 0x000fd000000006ff */
[----:B------:R-:W1:Y:S02]  /*2e40*/  SYNCS.PHASECHK.TRANS64 P0, [UR4+0x60], R3 ;  /* 0x00006003ff0075a7 */ /* 0x000e640008001004 */
[----:B-1----:R-:W-:Y:S05]  /*2e50*/  @P0 BRA `(.L_x_51) ;  /* 0x0000000000080947 */ /* 0x002fea0003800000 */
[----:B------:R-:W1:Y:S02]  /*2e60*/  SYNCS.PHASECHK.TRANS64.TRYWAIT P0, [UR4+0x60], R3 ;  /* 0x00006003ff0075a7 */ /* 0x000e640008001104 */
[----:B-1----:R-:W-:Y:S05]  /*2e70*/  @!P0 BRA `(.L_x_52) ;  /* 0x00000074002c8947 */ /* 0x002fea0003800000 */
.L_x_51:
[----:B------:R-:W-:-:S04]  /*2e80*/  UIADD3 UR7, UPT, UPT, UR5, 0x1, URZ ;  /* 0x0000000105077890 */ /* 0x000fc8000fffe0ff */
[----:B------:R-:W-:-:S04]  /*2e90*/  UISETP.NE.AND UP0, UPT, UR7, 0x2, UPT ;  /* 0x000000020700788c */ /* 0x000fc8000bf05270 */
[----:B------:R-:W-:Y:S02]  /*2ea0*/  USEL UR8, URZ, 0x1, UP0 ;  /* 0x00000001ff087887 */ /* 0x000fe40008000000 */
[----:B------:R-:W-:-:S04]  /*2eb0*/  USEL UR7, UR7, URZ, UP0 ;  /* 0x000000ff07077287 */ /* 0x000fc80008000000 */
[----:B------:R-:W-:Y:S01]  /*2ec0*/  ULEA UR7, UR7, UR6, 0x3 ;  /* 0x0000000607077291 */ /* 0x000fe2000f8e18ff */
[----:B-1----:R-:W-:-:S04]  /*2ed0*/  LOP3.LUT R3, R12, UR8, RZ, 0x3c, !PT ;  /* 0x000000080c037c12 */ /* 0x002fc8000f8e3cff */
[----:B------:R-:W-:-:S04]  /*2ee0*/  SHF.L.U32 R0, R3, 0x1f, RZ ;  /* 0x0000001f03007819 */ /* 0x000fc800000006ff */
[----:B------:R-:W1:Y:S02]  /*2ef0*/  SYNCS.PHASECHK.TRANS64 P0, [UR7+0x60], R0 ;  /* 0x00006000ff0075a7 */ /* 0x000e640008001007 */
[----:B-1----:R-:W-:Y:S05]  /*2f00*/  @P0 EXIT ;  /* 0x000000000000094d */ /* 0x002fea0003800000 */
[----:B------:R-:W-:Y:S02]  /*2f10*/  SHF.L.U32 R3, R3, 0x1f, RZ ;  /* 0x0000001f03037819 */ /* 0x000fe400000006ff */
[----:B------:R-:W-:-:S07]  /*2f20*/  MOV R0, UR7 ;  /* 0x0000000700007c02 */ /* 0x000fce0008000f00 */
.L_x_53:
[----:B-1----:R1:W2:Y:S02]  /*2f30*/  SYNCS.PHASECHK.TRANS64.TRYWAIT P0, [R0+URZ+0x60], R3 ;  /* 0x00006003000075a7 */ /* 0x0022a400080011ff */
[----:B--2---:R-:W-:Y:S05]  /*2f40*/  @!P0 NANOSLEEP.SYNCS 0x989680 ;  /* 0x009896800000895d */ /* 0x004fea0003900000 */
[----:B------:R-:W2:Y:S02]  /*2f50*/  @!P0 SYNCS.PHASECHK.TRANS64 P0, [R0+URZ+0x60], R3 ;  /* 0x00006003000085a7 */ /* 0x000ea400080010ff */
[----:B--2---:R-:W-:Y:S05]  /*2f60*/  @P0 EXIT ;  /* 0x000000000000094d */ /* 0x004fea0003800000 */
[----:B------:R-:W-:Y:S05]  /*2f70*/  BRA `(.L_x_53) ;  /* 0xfffffffc00ec7947 */ /* 0x000fea000383ffff */
.L_x_46:
[----:B------:R-:W-:Y:S05]  /*2f80*/  BRA.U UP5, `(.L_x_54) ;  /* 0x0000001505247547 */ /* 0x000fea000b800000 */
[----:B------:R-:W-:Y:S01]  /*2f90*/  UMOV UR6, 0x40 ;  /* 0x0000004000067882 */ /* 0x000fe20000000000 */
[----:B------:R-:W-:Y:S01]  /*2fa0*/  NOP ;  /* 0x0000000000007918 */ /* 0x000fe20000000000 */
[----:B------:R-:W-:Y:S01]  /*2fb0*/  ULEA UR6, UR5, UR6, 0x18 ;  /* 0x0000000605067291 */ /* 0x000fe2000f8ec0ff */
[----:B------:R-:W-:Y:S02]  /*2fc0*/  UMOV UR4, 0x400 ;  /* 0x0000040000047882 */ /* 0x000fe40000000000 */
[----:B------:R-:W-:-:S06]  /*2fd0*/  ULEA UR5, UR5, UR4, 0x18 ;  /* 0x0000000405057291 */ /* 0x000fcc000f8ec0ff */
[----:B------:R-:W1:Y:S02]  /*2fe0*/  LDS.U8 R0, [UR6+0x1c] ;  /* 0x00001c06ff007984 */ /* 0x000e640008000000 */
[----:B-1----:R-:W-:-:S13]  /*2ff0*/  ISETP.NE.AND P0, PT, R0, RZ, PT ;  /* 0x000000ff0000720c */ /* 0x002fda0003f05270 */
[----:B------:R-:W-:Y:S05]  /*3000*/  @P0 BRA `(.L_x_55) ;  /* 0x0000000400080947 */ /* 0x000fea0003800000 */
[----:B------:R-:W-:Y:S02]  /*3010*/  UISETP.NE.U32.AND UP1, UPT, UR70, 0x1, UPT ;  /* 0x000000014600788c */ /* 0x000fe4000bf25070 */
[----:B------:R-:W-:-:S07]  /*3020*/  UIADD3 UR7, UPT, UPT, UR6, 0x8, URZ ;  /* 0x0000000806077890 */ /* 0x000fce000fffe0ff */
[----:B------:R-:W-:Y:S05]  /*3030*/  BRA.U !UP1, `(.L_x_56) ;  /* 0x00000001099c7547 */ /* 0x000fea000b800000 */
[----:B------:R-:W-:Y:S01]  /*3040*/  ELECT P0, URZ, PT ;  /* 0x0000000000ff782f */ /* 0x000fe20003800000 */
[----:B------:R-:W-:-:S12]  /*3050*/  BSSY B0, `(.L_x_56) ;  /* 0x0000025000007945 */ /* 0x000fd80003800000 */
[----:B------:R-:W-:Y:S05]  /*3060*/  @!P0 BRA `(.L_x_57) ;  /* 0x00000000008c8947 */ /* 0x000fea0003800000 */
[----:B------:R-:W-:-:S05]  /*3070*/  UMOV UR4, 0x10 ;  /* 0x0000001000047882 */ /* 0x000fca0000000000 */
[----:B------:R-:W-:Y:S04]  /*3080*/  DEPBAR.LE SB1, 0x36 ;  /* 0x00009d800000791a */ /* 0x000fe80000000000 */
[----:B------:R-:W1:Y:S02]  /*3090*/  UTCATOMSWS.2CTA.FIND_AND_SET.ALIGN UP0, UR4, UR4 ;  /* 0x00000004000475e3 */ /* 0x000e640008200800 */
[----:B-1----:R-:W-:Y:S01]  /*30a0*/  MOV R11, UR4 ;  /* 0x00000004000b7c02 */ /* 0x002fe20008000f00 */
[----:B------:R-:W-:Y:S06]  /*30b0*/  BRA.U UP0, `(.L_x_58) ;  /* 0x0000000100187547 */ /* 0x000fec000b800000 */
.L_x_59:
[----:B------:R-:W-:Y:S05]  /*30c0*/  NANOSLEEP 0x64 ;  /* 0x000000640000795d */ /* 0x000fea0003800000 */
[----:B------:R-:W-:-:S05]  /*30d0*/  UMOV UR4, 0x10 ;  /* 0x0000001000047882 */ /* 0x000fca0000000000 */
[----:B------:R-:W-:Y:S04]  /*30e0*/  DEPBAR.LE SB1, 0x36 ;  /* 0x00009d800000791a */ /* 0x000fe80000000000 */
[----:B------:R-:W1:Y:S02]  /*30f0*/  UTCATOMSWS.2CTA.FIND_AND_SET.ALIGN UP0, UR4, UR4 ;  /* 0x00000004000475e3 */ /* 0x000e640008200800 */
[----:B-1----:R-:W-:Y:S01]  /*3100*/  MOV R11, UR4 ;  /* 0x00000004000b7c02 */ /* 0x002fe20008000f00 */
[----:B------:R-:W-:Y:S05]  /*3110*/  BRA.U !UP0, `(.L_x_59) ;  /* 0xfffffffd08e87547 */ /* 0x000fea000b83ffff */
.L_x_58:
[----:B------:R-:W1:Y:S01]  /*3120*/  LDS R7, [UR6+0x10] ;  /* 0x00001006ff077984 */ /* 0x000e620008000800 */
[----:B------:R-:W-:Y:S01]  /*3130*/  IMAD.U32 R5, RZ, RZ, UR5 ;  /* 0x00000005ff057e24 */ /* 0x000fe2000f8e00ff */
[----:B------:R-:W-:-:S03]  /*3140*/  MOV R4, UR69 ;  /* 0x0000004500047c02 */ /* 0x000fc60008000f00 */
[----:B------:R-:W-:Y:S01]  /*3150*/  VIADD R5, R5, 0xf0 ;  /* 0x000000f005057836 */ /* 0x000fe20000000000 */
[----:B-1----:R-:W-:-:S04]  /*3160*/  SHF.L.U32 R7, R7, 0x1f, RZ ;  /* 0x0000001f07077819 */ /* 0x002fc800000006ff */
[----:B------:R-:W1:Y:S02]  /*3170*/  SYNCS.PHASECHK.TRANS64.TRYWAIT P0, [UR6+0x8], R7 ;  /* 0x00000807ff0075a7 */ /* 0x000e640008001106 */
[----:B-1----:R-:W-:Y:S05]  /*3180*/  @P0 BRA `(.L_x_60) ;  /* 0x0000000000080947 */ /* 0x002fea0003800000 */
[----:B------:R-:W1:Y:S02]  /*3190*/  SYNCS.PHASECHK.TRANS64.TRYWAIT P0, [UR6+0x8], R7 ;  /* 0x00000807ff0075a7 */ /* 0x000e640008001106 */
[----:B-1----:R-:W-:Y:S05]  /*31a0*/  @!P0 BRA `(.L_x_61) ;  /* 0x0000007000788947 */ /* 0x002fea0003800000 */
.L_x_60:
[----:B-1----:R-:W-:Y:S01]  /*31b0*/  HFMA2 R0, -RZ, RZ, 0, 5.9604644775390625e-08 ;  /* 0x00000001ff007431 */ /* 0x002fe200000001ff */
[----:B------:R-:W-:Y:S01]  /*31c0*/  UPRMT UR4, UR69, 0x654, UR7 ;  /* 0x0000065445047896 */ /* 0x000fe20008000007 */
[----:B------:R-:W-:Y:S01]  /*31d0*/  IMAD.MOV.U32 R8, RZ, RZ, 0xffff ;  /* 0x0000ffffff087424 */ /* 0x000fe200078e00ff */
[----:B------:R-:W-:Y:S01]  /*31e0*/  PRMT R4, R4, 0x654, R5 ;  /* 0x0000065404047816 */ /* 0x000fe20000000005 */
[----:B------:R-:W-:Y:S02]  /*31f0*/  IMAD.MOV.U32 R6, RZ, RZ, 0x4 ;  /* 0x00000004ff067424 */ /* 0x000fe400078e00ff */
[----:B------:R-:W-:Y:S01]  /*3200*/  IMAD.SHL.U32 R9, R11, 0x20, RZ ;  /* 0x000000200b097824 */ /* 0x000fe200078e00ff */
[----:B------:R-:W-:Y:S02]  /*3210*/  MOV R5, UR4 ;  /* 0x0000000400057c02 */ /* 0x000fe40008000f00 */
[-C--:B------:R-:W-:Y:S01]  /*3220*/  SHF.L.U32 R8, R8, R11.reuse, RZ ;  /* 0x0000000b08087219 */ /* 0x080fe200000006ff */
[----:B------:R1:W-:Y:S01]  /*3230*/  SYNCS.ARRIVE.TRANS64.RED RZ, [UR4], R6 ;  /* 0x00000006ffff79a7 */ /* 0x0003e20008000404 */
[----:B------:R-:W-:Y:S01]  /*3240*/  SHF.L.U32 R7, R0, R11, RZ ;  /* 0x0000000b00077219 */ /* 0x000fe200000006ff */
[----:B------:R1:W-:Y:S04]  /*3250*/  STS [UR5+0xf0], R9 ;  /* 0x0000f009ff007988 */ /* 0x0003e80008000805 */
[----:B------:R1:W-:Y:S04]  /*3260*/  STAS [R4.64], R11 ;  /* 0x0000000b04007dbd */ /* 0x0003e8000c0008ff */
[----:B------:R1:W-:Y:S04]  /*3270*/  ATOMS.OR RZ, [UR6+0x14], R8 ;  /* 0x00001408ffff798c */ /* 0x0003e8000b000006 */
[----:B------:R1:W-:Y:S04]  /*3280*/  ATOMS.OR RZ, [UR6+0x18], R7 ;  /* 0x00001807ffff798c */ /* 0x0003e8000b000006 */
[----:B------:R1:W-:Y:S02]  /*3290*/  ATOMS.XOR RZ, [UR6+0x10], R0 ;  /* 0x00001000ffff798c */ /* 0x0003e4000b800006 */
.L_x_57:
[----:B------:R-:W-:Y:S05]  /*32a0*/  BSYNC B0 ;  /* 0x0000000000007941 */ /* 0x000fea0003800000 */
.L_x_56:
[----:B------:R-:W-:Y:S05]  /*32b0*/  BRA.U UP1, `(.L_x_62) ;  /* 0x00000001016c7547 */ /* 0x000fea000b800000 */
[----:B------:R-:W-:-:S03]  /*32c0*/  UMOV UR4, 0xffffffff ;  /* 0xffffffff00047882 */ /* 0x000fc60000000000 */
[----:B------:R-:W-:Y:S05]  /*32d0*/  BRA.DIV UR4, `(.L_x_63) ;  /* 0x0000007204447947 */ /* 0x000fea000b800000 */
[----:B------:R-:W-:-:S13]  /*32e0*/  ELECT P0, URZ, PT ;  /* 0x0000000000ff782f */ /* 0x000fda0003800000 */
.L_x_129:
[----:B------:R-:W-:Y:S05]  /*32f0*/  @!P0 BRA `(.L_x_62) ;  /* 0x00000000005c8947 */ /* 0x000fea0003800000 */
[----:B-1----:R-:W1:Y:S02]  /*3300*/  LDS R5, [UR6+0x10] ;  /* 0x00001006ff057984 */ /* 0x002e640008000800 */
[----:B-1----:R-:W-:-:S04]  /*3310*/  SHF.L.U32 R5, R5, 0x1f, RZ ;  /* 0x0000001f05057819 */ /* 0x002fc800000006ff */
[----:B------:R-:W1:Y:S02]  /*3320*/  SYNCS.PHASECHK.TRANS64.TRYWAIT P0, [UR6+0x8], R5 ;  /* 0x00000805ff0075a7 */ /* 0x000e640008001106 */
[----:B-1----:R-:W-:Y:S05]  /*3330*/  @P0 BRA `(.L_x_64) ;  /* 0x0000000000080947 */ /* 0x002fea0003800000 */
[----:B------:R-:W1:Y:S02]  /*3340*/  SYNCS.PHASECHK.TRANS64.TRYWAIT P0, [UR6+0x8], R5 ;  /* 0x00000805ff0075a7 */ /* 0x000e640008001106 */
[----:B-1----:R-:W-:Y:S05]  /*3350*/  @!P0 BRA `(.L_x_65) ;  /* 0x0000007000488947 */ /* 0x002fea0003800000 */
.L_x_64:
[----:B------:R-:W2:Y:S01]  /*3360*/  LDS R7, [UR5+0xf0] ;  /* 0x0000f005ff077984 */ /* 0x000ea20008000800 */
[----:B-1----:R-:W-:Y:S02]  /*3370*/  HFMA2 R0, -RZ, RZ, 0, 5.9604644775390625e-08 ;  /* 0x00000001ff007431 */ /* 0x002fe400000001ff */
[----:B------:R-:W-:Y:S01]  /*3380*/  IMAD.MOV.U32 R4, RZ, RZ, 0xffff ;  /* 0x0000ffffff047424 */ /* 0x000fe200078e00ff */
[----:B------:R-:W-:Y:S01]  /*3390*/  UPRMT UR4, UR69, 0x654, UR7 ;  /* 0x0000065445047896 */ /* 0x000fe20008000007 */
[----:B--2---:R-:W-:-:S03]  /*33a0*/  IMAD.SHL.U32 R5, R7, 0x20, RZ ;  /* 0x0000002007057824 */ /* 0x004fc600078e00ff */
[-C--:B------:R-:W-:Y:S02]  /*33b0*/  SHF.L.U32 R4, R4, R7.reuse, RZ ;  /* 0x0000000704047219 */ /* 0x080fe400000006ff */
[----:B------:R-:W-:Y:S01]  /*33c0*/  SHF.L.U32 R7, R0, R7, RZ ;  /* 0x0000000700077219 */ /* 0x000fe200000006ff */
[----:B------:R2:W-:Y:S04]  /*33d0*/  STS [UR5+0xf0], R5 ;  /* 0x0000f005ff007988 */ /* 0x0005e80008000805 */
[----:B------:R2:W-:Y:S04]  /*33e0*/  ATOMS.OR RZ, [UR6+0x14], R4 ;  /* 0x00001404ffff798c */ /* 0x0005e8000b000006 */
[----:B------:R2:W-:Y:S01]  /*33f0*/  ATOMS.OR RZ, [UR6+0x18], R7 ;  /* 0x00001807ffff798c */ /* 0x0005e2000b000006 */
[----:B------:R-:W-:Y:S03]  /*3400*/  SYNCS.ARRIVE.TRANS64.RED.A1T0 RZ, [UR4], RZ ;  /* 0x000000ffffff79a7 */ /* 0x000fe60008100404 */
[----:B------:R2:W-:Y:S01]  /*3410*/  ATOMS.XOR RZ, [UR6+0x10], R0 ;  /* 0x00001000ffff798c */ /* 0x0005e2000b800006 */
[----:B------:R-:W-:Y:S05]  /*3420*/  BRA `(.L_x_62) ;  /* 0x0000000000107947 */ /* 0x000fea0003800000 */
.L_x_55:
[----:B------:R-:W-:Y:S02]  /*3430*/  MOV R0, 0xffffffff ;  /* 0xffffffff00007802 */ /* 0x000fe40000000f00 */
[----:B------:R-:W-:-:S03]  /*3440*/  MOV R4, 0x3470 ;  /* 0x0000347000047802 */ /* 0x000fc60000000f00 */
[----:B------:R1:W-:Y:S04]  /*3450*/  STS [UR5+0xf0], R0 ;  /* 0x0000f000ff007988 */ /* 0x0003e80008000805 */
[----:B-1---5:R-:W-:Y:S05]  /*3460*/  CALL.REL.NOINC `($__internal_1_$__cuda_sm10x_tcgen05_guardrail_trap_phase_invalid_during_alloc) ;  /* 0x00000074003c7944 */ /* 0x022fea0003c00000 */
.L_x_62:
[----:B------:R-:W-:Y:S05]  /*3470*/  WARPSYNC.ALL ;  /* 0x0000000000007948 */ /* 0x000fea0003800000 */
[----:B------:R-:W3:Y:S01]  /*3480*/  S2UR UR4, SR_CgaCtaId ;  /* 0x00000000000479c3 */ /* 0x000ee20000008800 */
[----:B------:R-:W-:Y:S01]  /*3490*/  UMOV UR43, 0x400 ;  /* 0x00000400002b7882 */ /* 0x000fe20000000000 */
[----:B------:R-:W-:-:S06]  /*34a0*/  NOP ;  /* 0x0000000000007918 */ /* 0x000fcc0000000000 */
[----:B------:R-:W-:Y:S06]  /*34b0*/  BAR.ARV 0x6, 0xa0 ;  /* 0x0182800000007b1d */ /* 0x000fec0000002000 */
[----:B------:R-:W4:Y:S01]  /*34c0*/  LDCU UR6, c[0x0][0x38c] ;  /* 0x00007180ff0677ac */ /* 0x000f220008000800 */
[----:B------:R-:W-:Y:S01]  /*34d0*/  LOP3.LUT R3, R3, 0xffff, RZ, 0xc0, !PT ;  /* 0x0000ffff03037812 */ /* 0x000fe200078ec0ff */
[----:B------:R-:W-:Y:S01]  /*34e0*/  IMAD.MOV.U32 R10, RZ, RZ, 0x1 ;  /* 0x00000001ff0a7424 */ /* 0x000fe200078e00ff */
[----:B------:R-:W-:Y:S02]  /*34f0*/  LOP3.LUT R2, R2, 0xffff, RZ, 0xc0, !PT ;  /* 0x0000ffff02027812 */ /* 0x000fe400078ec0ff */
[----:B-1----:R-:W-:-:S02]  /*3500*/  CS2R R8, SRZ ;  /* 0x0000000000087805 */ /* 0x002fc4000001ff00 */
[----:B------:R-:W-:Y:S01]  /*3510*/  R2UR UR45, R3 ;  /* 0x00000000032d72ca */ /* 0x000fe200000e0000 */
[----:B------:R-:W-:Y:S01]  /*3520*/  UMOV UR48, URZ ;  /* 0x000000ff00307c82 */ /* 0x000fe20008000000 */
[----:B------:R-:W-:Y:S01]  /*3530*/  R2UR UR67, R2 ;  /* 0x00000000024372ca */ /* 0x000fe200000e0000 */
[----:B------:R-:W-:Y:S01]  /*3540*/  IMAD.MOV.U32 R2, RZ, RZ, RZ ;  /* 0x000000ffff027224 */ /* 0x000fe200078e00ff */
[----:B------:R-:W-:Y:S01]  /*3550*/  UMOV UR40, URZ ;  /* 0x000000ff00287c82 */ /* 0x000fe20008000000 */
[----:B---3--:R-:W-:Y:S01]  /*3560*/  ULEA UR43, UR4, UR43, 0x18 ;  /* 0x0000002b042b7291 */ /* 0x008fe2000f8ec0ff */
[----:B------:R-:W-:Y:S01]  /*3570*/  UMOV UR39, URZ ;  /* 0x000000ff00277c82 */ /* 0x000fe20008000000 */
[----:B------:R-:W-:Y:S02]  /*3580*/  UISETP.NE.AND UP3, UPT, UR70, URZ, UPT ;  /* 0x000000ff4600728c */ /* 0x000fe4000bf65270 */
[----:B------:R-:W-:Y:S02]  /*3590*/  UIADD3 UR5, UPT, UPT, UR43, 0xa200, URZ ;  /* 0x0000a2002b057890 */ /* 0x000fe4000fffe0ff */
[----:B------:R-:W-:-:S03]  /*35a0*/  UIADD3 UR4, UPT, UPT, UR43, 0x22200, URZ ;  /* 0x000222002b047890 */ /* 0x000fc6000fffe0ff */
[----:B--2---:R-:W1:Y:S01]  /*35b0*/  LDS R0, [UR43+0xf0] ;  /* 0x0000f02bff007984 */ /* 0x004e620008000800 */
[----:B----4-:R-:W-:Y:S02]  /*35c0*/  UIADD3 UR6, UPT, UPT, UR6, 0xff, URZ ;  /* 0x000000ff06067890 */ /* 0x010fe4000fffe0ff */
[----:B------:R-:W-:Y:S02]  /*35d0*/  USHF.R.U32.HI UR5, URZ, 0x4, UR5 ;  /* 0x00000004ff057899 */ /* 0x000fe40008011605 */
[----:B------:R-:W-:Y:S02]  /*35e0*/  USHF.R.S32.HI UR49, URZ, 0x1f, UR6 ;  /* 0x0000001fff317899 */ /* 0x000fe40008011406 */
[----:B------:R-:W-:Y:S02]  /*35f0*/  USHF.R.U32.HI UR4, URZ, 0x4, UR4 ;  /* 0x00000004ff047899 */ /* 0x000fe40008011604 */
[----:B------:R-:W-:Y:S02]  /*3600*/  ULEA.HI UR49, UR49, UR6, URZ, 0x8 ;  /* 0x0000000631317291 */ /* 0x000fe4000f8f40ff */
[----:B------:R-:W-:-:S02]  /*3610*/  ULOP3.LUT UR5, UR5, 0x3fff, URZ, 0xc0, !UPT ;  /* 0x00003fff05057892 */ /* 0x000fc4000f8ec0ff */
[----:B------:R-:W-:Y:S02]  /*3620*/  USHF.R.S32.HI UR49, URZ, 0x8, UR49 ;  /* 0x00000008ff317899 */ /* 0x000fe40008011431 */
[----:B------:R-:W-:Y:S02]  /*3630*/  ULOP3.LUT UR4, UR4, 0x3fff, URZ, 0xc0, !UPT ;  /* 0x00003fff04047892 */ /* 0x000fe4000f8ec0ff */
[----:B------:R-:W-:Y:S01]  /*3640*/  UISETP.LT.AND UP0, UPT, UR49, 0x1, UPT ;  /* 0x000000013100788c */ /* 0x000fe2000bf01270 */
[----:B------:R-:W-:Y:S01]  /*3650*/  UMOV UR64, 0x0 ;  /* 0x0000000000407882 */ /* 0x000fe20000000000 */
        /* <DEDUP_REMOVED lines=9> */
[----:B------:R-:W-:-:S02]  /*36f0*/  ULOP3.LUT UR46, UR5, 0x10000, URZ, 0xfc, !UPT ;  /* 0x00010000052e7892 */ /* 0x000fc4000f8efcff */
[----:B------:R-:W-:Y:S02]  /*3700*/  ULOP3.LUT UR4, UR4, 0x10000, URZ, 0xfc, !UPT ;  /* 0x0001000004047892 */ /* 0x000fe4000f8efcff */
[----:B------:R-:W-:Y:S01]  /*3710*/  USEL UR66, UR49, 0x1, !UP0 ;  /* 0x0000000131427887 */ /* 0x000fe2000c000000 */
[----:B------:R-:W-:Y:S01]  /*3720*/  UMOV UR54, 0x0 ;  /* 0x0000000000367882 */ /* 0x000fe20000000000 */
[----:B------:R-:W-:Y:S01]  /*3730*/  UMOV UR55, 0x102804a0 ;  /* 0x102804a000377882 */ /* 0x000fe20000000000 */
[----:B------:R-:W-:Y:S01]  /*3740*/  UMOV UR52, 0x0 ;  /* 0x0000000000347882 */ /* 0x000fe20000000000 */
[----:B------:R-:W-:Y:S01]  /*3750*/  UMOV UR53, 0x102804a0 ;  /* 0x102804a000357882 */ /* 0x000fe20000000000 */
[----:B------:R-:W-:Y:S01]  /*3760*/  UMOV UR50, 0x0 ;  /* 0x0000000000327882 */ /* 0x000fe20000000000 */
[----:B-1----:R-:W-:Y:S01]  /*3770*/  R2UR UR68, R0 ;  /* 0x00000000004472ca */ /* 0x002fe200000e0000 */
[----:B------:R-:W-:-:S14]  /*3780*/  UMOV UR51, 0x102804a0 ;  /* 0x102804a000337882 */ /* 0x000fdc0000000000 */
.L_x_73:
[C---:B------:R-:W-:Y:S02]  /*3790*/  LEA R0, R2.reuse, UR43, 0x3 ;  /* 0x0000002b02007c11 */ /* 0x040fe4000f8e18ff */
[----:B------:R-:W-:Y:S02]  /*37a0*/  SHF.L.U32 R3, R9, 0x1f, RZ ;  /* 0x0000001f09037819 */ /* 0x000fe400000006ff */
[----:B------:R-:W-:Y:S02]  /*37b0*/  LEA R4, R2, UR43, 0x4 ;  /* 0x0000002b02047c11 */ /* 0x000fe4000f8e20ff */
[----:B------:R-:W1:Y:S02]  /*37c0*/  SYNCS.PHASECHK.TRANS64.TRYWAIT P0, [R0+URZ+0x50], R3 ;  /* 0x00005003000075a7 */ /* 0x000e6400080011ff */
[----:B-1----:R-:W-:Y:S05]  /*37d0*/  @!P0 BRA `(.L_x_66) ;  /* 0x0000006c00408947 */ /* 0x002fea0003800000 */
.L_x_130:
[----:B------:R-:W2:Y:S01]  /*37e0*/  LDS.128 R4, [R4+0xd0] ;  /* 0x0000d00004047984 */ /* 0x000ea20000000c00 */
[----:B-1----:R-:W-:Y:S01]  /*37f0*/  VIADD R0, R0, 0x60 ;  /* 0x0000006000007836 */ /* 0x002fe20000000000 */
[----:B------:R-:W-:Y:S01]  /*3800*/  IADD3 R2, PT, PT, R2, 0x1, RZ ;  /* 0x0000000102027810 */ /* 0x000fe20007ffe0ff */
[----:B------:R-:W-:Y:S01]  /*3810*/  @!PT LDS RZ, [RZ] ;  /* 0x00000000fffff984 */ /* 0x000fe20000000800 */
[----:B------:R-:W-:Y:S01]  /*3820*/  @!PT LDS RZ, [RZ] ;  /* 0x00000000fffff984 */ /* 0x000fe20000000800 */
[----:B------:R-:W-:Y:S01]  /*3830*/  @!PT LDS RZ, [RZ] ;  /* 0x00000000fffff984 */ /* 0x000fe20000000800 */
[----:B------:R-:W-:Y:S01]  /*3840*/  @!PT LDS RZ, [RZ] ;  /* 0x00000000fffff984 */ /* 0x000fe20000000800 */
[----:B------:R1:W-:Y:S06]  /*3850*/  MEMBAR.ALL.CTA ;  /* 0x0000000000007992 */ /* 0x0003ec0000008000 */
[----:B-1----:R-:W1:Y:S01]  /*3860*/  FENCE.VIEW.ASYNC.S ;  /* 0x00000000000073c6 */ /* 0x002e620000000000 */
[----:B------:R-:W-:-:S04]  /*3870*/  PRMT R0, RZ, 0x654, R0 ;  /* 0x00000654ff007816 */ /* 0x000fc80000000000 */
[----:B-1----:R1:W-:Y:S01]  /*3880*/  SYNCS.ARRIVE.TRANS64.RED.A1T0 RZ, [R0+URZ], RZ ;  /* 0x000000ff00ff79a7 */ /* 0x0023e200081004ff */
[----:B------:R-:W-:Y:S05]  /*3890*/  BRA.U UP3, `(.L_x_67) ;  /* 0x0000000503587547 */ /* 0x000fea000b800000 */
[----:B------:R-:W3:Y:S01]  /*38a0*/  LDCU UR5, c[0x0][0x38c] ;  /* 0x00007180ff0577ac */ /* 0x000ee20008000800 */
[----:B------:R-:W-:Y:S02]  /*38b0*/  PLOP3.LUT P1, PT, PT, PT, PT, 0x80, 0x8 ;  /* 0x000000000008781c */ /* 0x000fe40003f2f070 */
[----:B------:R-:W-:Y:S01]  /*38c0*/  SHF.L.U32 R3, R10, 0x1f, RZ ;  /* 0x0000001f0a037819 */ /* 0x000fe200000006ff */
[----:B------:R-:W-:Y:S02]  /*38d0*/  ULEA UR47, UR48, UR43, 0x3 ;  /* 0x0000002b302f7291 */ /* 0x000fe4000f8e18ff */
[----:B------:R-:W-:Y:S02]  /*38e0*/  UIMAD UR38, UR48, 0xa0, UR68 ;  /* 0x000000a0302678a4 */ /* 0x000fe4000f8e0244 */
[----:B---3--:R-:W-:-:S06]  /*38f0*/  UISETP.GE.AND UP0, UPT, UR5, 0x1, UPT ;  /* 0x000000010500788c */ /* 0x008fcc000bf06270 */
[----:B------:R-:W-:-:S05]  /*3900*/  PLOP3.LUT P0, PT, PT, PT, UP0, 0x80, 0x8 ;  /* 0x000000000008781c */ /* 0x000fca0003f0f008 */
[----:B------:R-:W-:-:S08]  /*3910*/  @UP0 ULEA UR5, UR40, UR43, 0x3 ;  /* 0x0000002b28050291 */ /* 0x000fd0000f8e18ff */
[----:B-1----:R-:W-:-:S04]  /*3920*/  @P0 SHF.L.U32 R0, R8, 0x1f, RZ ;  /* 0x0000001f08000819 */ /* 0x002fc800000006ff */
[----:B------:R1:W3:Y:S01]  /*3930*/  @P0 SYNCS.PHASECHK.TRANS64.TRYWAIT P1, [UR5], R0 ;  /* 0x00000000ff0005a7 */ /* 0x0002e20008021105 */
[----:B------:R-:W4:Y:S02]  /*3940*/  SYNCS.PHASECHK.TRANS64.TRYWAIT P0, [UR47+0x88], R3 ;  /* 0x00008803ff0075a7 */ /* 0x000f24000800112f */
[----:B-1-34-:R-:W-:Y:S05]  /*3950*/  @!P0 BRA `(.L_x_68) ;  /* 0x0000006800f48947 */ /* 0x01afea0003800000 */
.L_x_132:
[----:B------:R-:W-:Y:S01]  /*3960*/  UMOV UR44, UR39 ;  /* 0x00000027002c7c82 */ /* 0x000fe20008000000 */
[----:B------:R-:W-:Y:S05]  /*3970*/  BRA.U !UP0, `(.L_x_69) ;  /* 0x0000000508107547 */ /* 0x000fea000b800000 */
[----:B------:R-:W-:Y:S02]  /*3980*/  UIADD3 UR44, UPT, UPT, UR66, UR39, URZ ;  /* 0x00000027422c7290 */ /* 0x000fe4000fffe0ff */
[----:B------:R-:W-:Y:S01]  /*3990*/  UPLOP3.LUT UP2, UPT, UPT, UPT, UPT, 0x40, 0x4 ;  /* 0x000000000004789c */ /* 0x000fe20003f4e870 */
[----:B------:R-:W-:Y:S01]  /*39a0*/  UMOV UR41, UR49 ;  /* 0x0000003100297c82 */ /* 0x000fe20008000000 */
[----:B------:R-:W-:-:S09]  /*39b0*/  UMOV UR5, UR40 ;  /* 0x0000002800057c82 */ /* 0x000fd20008000000 */
.L_x_72:
[----:B---3--:R-:W-:Y:S01]  /*39c0*/  ULEA UR7, UR5, UR43, 0x3 ;  /* 0x0000002b05077291 */ /* 0x008fe2000f8e18ff */
[----:B----4-:R-:W-:Y:S11]  /*39d0*/  @P1 BRA `(.L_x_70) ;  /* 0x00000000000c1947 */ /* 0x010ff60003800000 */
[----:B-1----:R-:W-:Y:S04]  /*39e0*/  SHF.L.U32 R3, R8, 0x1f, RZ ;  /* 0x0000001f08037819 */ /* 0x002fe800000006ff */
[----:B------:R-:W1:Y:S02]  /*39f0*/  SYNCS.PHASECHK.TRANS64.TRYWAIT P0, [UR7], R3 ;  /* 0x00000003ff0075a7 */ /* 0x000e640008001107 */
[----:B-1----:R-:W-:Y:S05]  /*3a00*/  @!P0 BRA `(.L_x_71) ;  /* 0x0000006800e08947 */ /* 0x002fea0003800000 */
.L_x_70:
[----:B------:R-:W-:Y:S01]  /*3a10*/  UISETP.NE.AND UP0, UPT, UR41, 0x1, UPT ;  /* 0x000000012900788c */ /* 0x000fe2000bf05270 */
[----:B------:R-:W-:Y:S01]  /*3a20*/  PLOP3.LUT P1, PT, PT, PT, PT, 0x80, 0x8 ;  /* 0x000000000008781c */ /* 0x000fe20003f2f070 */
[----:B------:R-:W-:Y:S02]  /*3a30*/  UIADD3 UR6, UPT, UPT, UR5, 0x1, URZ ;  /* 0x0000000105067890 */ /* 0x000fe4000fffe0ff */
[----:B------:R-:W-:Y:S02]  /*3a40*/  UIADD3 UR42, UPT, UPT, UR7, 0x18, URZ ;  /* 0x00000018072a7890 */ /* 0x000fe4000fffe0ff */
[----:B------:R-:W-:Y:S01]  /*3a50*/  UISETP.NE.AND UP1, UPT, UR6, 0x3, UPT ;  /* 0x000000030600788c */ /* 0x000fe2000bf25270 */
[----:B------:R-:W-:Y:S01]  /*3a60*/  PLOP3.LUT P0, PT, PT, PT, UP0, 0x80, 0x8 ;  /* 0x000000000008781c */ /* 0x000fe20003f0f008 */
[----:B------:R-:W-:Y:S02]  /*3a70*/  UIADD3 UR39, UPT, UPT, UR39, 0x1, URZ ;  /* 0x0000000127277890 */ /* 0x000fe4000fffe0ff */
[----:B------:R-:W-:Y:S02]  /*3a80*/  USEL UR8, URZ, 0x1, UP1 ;  /* 0x00000001ff087887 */ /* 0x000fe40008800000 */
[----:B------:R-:W-:Y:S02]  /*3a90*/  USEL UR40, UR6, URZ, UP1 ;  /* 0x000000ff06287287 */ /* 0x000fe40008800000 */
[----:B------:R-:W-:Y:S02]  /*3aa0*/  UIADD3 UR41, UPT, UPT, UR41, -0x1, URZ ;  /* 0xffffffff29297890 */ /* 0x000fe4000fffe0ff */
[----:B------:R-:W-:Y:S01]  /*3ab0*/  @UP0 ULEA UR6, UR40, UR43, 0x3 ;  /* 0x0000002b28060291 */ /* 0x000fe2000f8e18ff */
[----:B------:R-:W-:Y:S01]  /*3ac0*/  LOP3.LUT R8, R8, UR8, RZ, 0x3c, !PT ;  /* 0x0000000808087c12 */ /* 0x000fe2000f8e3cff */
[----:B------:R-:W-:Y:S02]  /*3ad0*/  ULEA UR8, UR5, UR46, 0xb ;  /* 0x0000002e05087291 */ /* 0x000fe4000f8e58ff */
[----:B------:R-:W-:Y:S01]  /*3ae0*/  UISETP.NE.AND UP0, UPT, UR39, UR44, UPT ;  /* 0x0000002c2700728c */ /* 0x000fe2000bf05270 */
[----:B-1----:R-:W-:Y:S01]  /*3af0*/  @P0 SHF.L.U32 R0, R8, 0x1f, RZ ;  /* 0x0000001f08000819 */ /* 0x002fe200000006ff */
[----:B------:R-:W-:Y:S02]  /*3b00*/  UIADD3 UR34, UPT, UPT, UR8, 0x2, URZ ;  /* 0x0000000208227890 */ /* 0x000fe4000fffe0ff */
[----:B------:R-:W-:Y:S01]  /*3b10*/  UIADD3 UR30, UPT, UPT, UR8, 0x4, URZ ;  /* 0x00000004081e7890 */ /* 0x000fe2000fffe0ff */
[----:B------:R3:W4:Y:S01]  /*3b20*/  @P0 SYNCS.PHASECHK.TRANS64.TRYWAIT P1, [UR6], R0 ;  /* 0x00000000ff0005a7 */ /* 0x0007220008021106 */
[----:B------:R-:W-:Y:S02]  /*3b30*/  UIMAD UR6, UR5, 0x500, UR4 ;  /* 0x00000500050678a4 */ /* 0x000fe4000f8e0204 */
[----:B------:R-:W-:Y:S02]  /*3b40*/  UIADD3 UR26, UPT, UPT, UR8, 0x6, URZ ;  /* 0x00000006081a7890 */ /* 0x000fe4000fffe0ff */
        /* <DEDUP_REMOVED lines=10> */
[----:B------:R-:W-:Y:S01]  /*3bf0*/  UIADD3 UR10, UPT, UPT, UR8, 0x406, URZ ;  /* 0x00000406080a7890 */ /* 0x000fe2000fffe0ff */
[----:B------:R-:W-:Y:S01]  /*3c00*/  UMOV UR7, 0x40004040 ;  /* 0x4000404000077882 */ /* 0x000fe20000000000 */
[----:B------:R-:W-:Y:S01]  /*3c10*/  UMOV UR9, 0x40004040 ;  /* 0x4000404000097882 */ /* 0x000fe20000000000 */
[----:B------:R-:W-:Y:S01]  /*3c20*/  UMOV UR37, 0x40004040 ;  /* 0x4000404000257882 */ /* 0x000fe20000000000 */
[----:B------:R3:W-:Y:S01]  /*3c30*/  UTCIMMA.2CTA gdesc[UR8], gdesc[UR6], tmem[UR38], tmem[UR64], idesc[UR65], UP2 ;  /* 0x00ff4006080075ea */ /* 0x0007e20009200126 */
[----:B------:R-:W-:Y:S01]  /*3c40*/  UPLOP3.LUT UP2, UPT, UPT, UPT, UPT, 0x80, 0x8 ;  /* 0x000000000008789c */ /* 0x000fe20003f4f070 */
[----:B------:R-:W-:Y:S01]  /*3c50*/  UMOV UR35, 0x40004040 ;  /* 0x4000404000237882 */ /* 0x000fe20000000000 */
[----:B------:R-:W-:Y:S01]  /*3c60*/  UMOV UR33, 0x40004040 ;  /* 0x4000404000217882 */ /* 0x000fe20000000000 */
[----:B------:R3:W-:Y:S01]  /*3c70*/  UTCIMMA.2CTA gdesc[UR34], gdesc[UR36], tmem[UR38], tmem[UR62], idesc[UR63], UPT ;  /* 0x00ff3e24220075ea */ /* 0x0007e2000ba00126 */
        /* <DEDUP_REMOVED lines=14> */
[----:B------:R-:W-:Y:S01]  /*3d60*/  UMOV UR11, 0x40004040 ;  /* 0x40004040000b7882 */ /* 0x000fe20000000000 */
[----:B------:R3:W-:Y:S01]  /*3d70*/  UTCIMMA.2CTA gdesc[UR14], gdesc[UR16], tmem[UR38], tmem[UR52], idesc[UR53], UPT ;  /* 0x00ff34100e0075ea */ /* 0x0007e2000ba00126 */
[----:B------:R3:W-:Y:S01]  /*3d80*/  UTCIMMA.2CTA gdesc[UR10], gdesc[UR12], tmem[UR38], tmem[UR50], idesc[UR51], UPT ;  /* 0x00ff320c0a0075ea */ /* 0x0007e2000ba00126 */
[----:B------:R3:W-:Y:S01]  /*3d90*/  UTCBAR.2CTA.MULTICAST [UR42], URZ, UR45 ;  /* 0x000000ff2a0073e9 */ /* 0x0007e2000820082d */
[----:B------:R-:W-:Y:S01]  /*3da0*/  UMOV UR5, UR40 ;  /* 0x0000002800057c82 */ /* 0x000fe20008000000 */
[----:B------:R-:W-:Y:S05]  /*3db0*/  BRA.U UP0, `(.L_x_72) ;  /* 0xfffffffd00007547 */ /* 0x000fea000b83ffff */
.L_x_69:
[----:B------:R-:W-:Y:S01]  /*3dc0*/  UIADD3 UR5, UPT, UPT, UR47, 0x70, URZ ;  /* 0x000000702f057890 */ /* 0x000fe2000fffe0ff */
[----:B------:R-:W-:-:S08]  /*3dd0*/  UMOV UR39, UR44 ;  /* 0x0000002c00277c82 */ /* 0x000fd00008000000 */
[----:B------:R1:W-:Y:S01]  /*3de0*/  UTCBAR.2CTA.MULTICAST [UR5], URZ, UR67 ;  /* 0x000000ff050073e9 */ /* 0x0003e20008200843 */
[----:B------:R-:W-:Y:S02]  /*3df0*/  NOP ;  /* 0x0000000000007918 */ /* 0x000fe40000000000 */
.L_x_67:
[----:B-1----:R-:W-:Y:S01]  /*3e00*/  UIADD3 UR5, UPT, UPT, UR48, 0x1, URZ ;  /* 0x0000000130057890 */ /* 0x002fe2000fffe0ff */
[----:B--2---:R-:W-:Y:S02]  /*3e10*/  LOP3.LUT P0, RZ, R6, 0x1, RZ, 0xc0, !PT ;  /* 0x0000000106ff7812 */ /* 0x004fe4000780c0ff */
[----:B----4-:R-:W-:Y:S01]  /*3e20*/  ISETP.NE.AND P1, PT, R2, 0x2, PT ;  /* 0x000000020200780c */ /* 0x010fe20003f25270 */
[----:B------:R-:W-:-:S03]  /*3e30*/  UISETP.NE.AND UP0, UPT, UR5, 0x3, UPT ;  /* 0x000000030500788c */ /* 0x000fc6000bf05270 */
[----:B---3--:R-:W-:Y:S01]  /*3e40*/  SEL R0, RZ, 0x1, P1 ;  /* 0x00000001ff007807 */ /* 0x008fe20000800000 */
[----:B------:R-:W-:Y:S01]  /*3e50*/  USEL UR6, URZ, 0x1, UP0 ;  /* 0x00000001ff067887 */ /* 0x000fe20008000000 */
[----:B------:R-:W-:Y:S01]  /*3e60*/  SEL R2, R2, RZ, P1 ;  /* 0x000000ff02027207 */ /* 0x000fe20000800000 */
[----:B------:R-:W-:Y:S01]  /*3e70*/  USEL UR48, UR5, URZ, UP0 ;  /* 0x000000ff05307287 */ /* 0x000fe20008000000 */
[----:B------:R-:W-:-:S03]  /*3e80*/  LOP3.LUT R9, R9, R0, RZ, 0x3c, !PT ;  /* 0x0000000009097212 */ /* 0x000fc600078e3cff */
[----:B------:R-:W-:Y:S01]  /*3e90*/  LOP3.LUT R10, R10, UR6, RZ, 0x3c, !PT ;  /* 0x000000060a0a7c12 */ /* 0x000fe2000f8e3cff */
[----:B------:R-:W-:Y:S07]  /*3ea0*/  @P0 BRA `(.L_x_73) ;  /* 0xfffffff800380947 */ /* 0x000fee000383ffff */
[----:B------:R-:W1:Y:S01]  /*3eb0*/  S2UR UR8, SR_CgaCtaId ;  /* 0x00000000000879c3 */ /* 0x000e620000008800 */
[----:B------:R-:W-:Y:S01]  /*3ec0*/  ELECT P0, URZ, PT ;  /* 0x0000000000ff782f */ /* 0x000fe20003800000 */
[----:B------:R-:W-:Y:S01]  /*3ed0*/  HFMA2 R0, -RZ, RZ, 0, 5.9604644775390625e-08 ;  /* 0x00000001ff007431 */ /* 0x000fe200000001ff */
[----:B------:R-:W-:-:S05]  /*3ee0*/  UMOV UR4, 0x40 ;  /* 0x0000004000047882 */ /* 0x000fca0000000000 */
[----:B------:R-:W-:Y:S01]  /*3ef0*/  UVIRTCOUNT.DEALLOC.SMPOOL 0x80 ;  /* 0x000000800000784c */ /* 0x000fe20000000000 */
[----:B------:R-:W-:Y:S02]  /*3f00*/  UISETP.NE.AND UP1, UPT, UR70, URZ, UPT ;  /* 0x000000ff4600728c */ /* 0x000fe4000bf25270 */
[----:B-1----:R-:W-:-:S09]  /*3f10*/  ULEA UR8, UR8, UR4, 0x18 ;  /* 0x0000000408087291 */ /* 0x002fd2000f8ec0ff */
[----:B------:R1:W-:Y:S01]  /*3f20*/  @P0 STS.U8 [UR8+0x1c], R0 ;  /* 0x00001c00ff000988 */ /* 0x0003e20008000008 */
[----:B------:R-:W-:Y:S05]  /*3f30*/  BRA.U UP1, `(.L_x_74) ;  /* 0x00000001017c7547 */ /* 0x000fea000b800000 */
[----:B------:R-:W-:Y:S01]  /*3f40*/  UIADD3 UR7, UPT, UPT, UR43, 0x88, URZ ;  /* 0x000000882b077890 */ /* 0x000fe2000fffe0ff */
[----:B------:R-:W-:-:S03]  /*3f50*/  SHF.L.U32 R3, R10, 0x1f, RZ ;  /* 0x0000001f0a037819 */ /* 0x000fc600000006ff */
[----:B------:R-:W-:-:S09]  /*3f60*/  ULEA UR4, UR48, UR7, 0x3 ;  /* 0x0000000730047291 */ /* 0x000fd2000f8e18ff */
[----:B------:R-:W2:Y:S02]  /*3f70*/  SYNCS.PHASECHK.TRANS64.TRYWAIT P0, [UR4], R3 ;  /* 0x00000003ff0075a7 */ /* 0x000ea40008001104 */
[----:B--2---:R-:W-:Y:S05]  /*3f80*/  @!P0 BRA `(.L_x_75) ;  /* 0x0000006400988947 */ /* 0x004fea0003800000 */
.L_x_135:
        /* <DEDUP_REMOVED lines=9> */
.L_x_137:
[----:B------:R-:W-:-:S04]  /*4020*/  UIADD3 UR4, UPT, UPT, UR4, 0x1, URZ ;  /* 0x0000000104047890 */ /* 0x000fc8000fffe0ff */
[----:B------:R-:W-:-:S04]  /*4030*/  UISETP.NE.AND UP0, UPT, UR4, 0x3, UPT ;  /* 0x000000030400788c */ /* 0x000fc8000bf05270 */
[----:B------:R-:W-:Y:S02]  /*4040*/  USEL UR5, URZ, 0x1, UP0 ;  /* 0x00000001ff057887 */ /* 0x000fe40008000000 */
[----:B------:R-:W-:-:S04]  /*4050*/  USEL UR4, UR4, URZ, UP0 ;  /* 0x000000ff04047287 */ /* 0x000fc80008000000 */
[----:B------:R-:W-:Y:S01]  /*4060*/  ULEA UR4, UR4, UR7, 0x3 ;  /* 0x0000000704047291 */ /* 0x000fe2000f8e18ff */
[----:B-1----:R-:W-:-:S04]  /*4070*/  LOP3.LUT R3, R10, UR5, RZ, 0x3c, !PT ;  /* 0x000000050a037c12 */ /* 0x002fc8000f8e3cff */
[----:B------:R-:W-:Y:S01]  /*4080*/  SHF.L.U32 R3, R3, 0x1f, RZ ;  /* 0x0000001f03037819 */ /* 0x000fe200000006ff */
[----:B------:R-:W-:-:S04]  /*4090*/  IMAD.U32 R0, RZ, RZ, UR4 ;  /* 0x00000004ff007e24 */ /* 0x000fc8000f8e00ff */
[----:B------:R1:W2:Y:S03]  /*40a0*/  SYNCS.PHASECHK.TRANS64.TRYWAIT P0, [R0+URZ], R3 ;  /* 0x00000003000075a7 */ /* 0x0002a600080011ff */
[----:B--2---:R-:W-:Y:S05]  /*40b0*/  @!P0 NANOSLEEP.SYNCS 0x989680 ;  /* 0x009896800000895d */ /* 0x004fea0003900000 */
[----:B------:R-:W2:Y:S02]  /*40c0*/  @!P0 SYNCS.PHASECHK.TRANS64 P0, [R0+URZ], R3 ;  /* 0x00000003000085a7 */ /* 0x000ea400080010ff */
[----:B--2---:R-:W-:Y:S05]  /*40d0*/  @P0 BRA `(.L_x_77) ;  /* 0x0000000000200947 */ /* 0x004fea0003800000 */
.L_x_78:
[----:B--2---:R2:W3:Y:S02]  /*40e0*/  SYNCS.PHASECHK.TRANS64.TRYWAIT P0, [R0+URZ], R3 ;  /* 0x00000003000075a7 */ /* 0x0044e400080011ff */
[----:B---3--:R-:W-:Y:S05]  /*40f0*/  @!P0 NANOSLEEP.SYNCS 0x989680 ;  /* 0x009896800000895d */ /* 0x008fea0003900000 */
[----:B------:R-:W3:Y:S02]  /*4100*/  @!P0 SYNCS.PHASECHK.TRANS64 P0, [R0+URZ], R3 ;  /* 0x00000003000085a7 */ /* 0x000ee400080010ff */
[----:B---3--:R-:W-:Y:S05]  /*4110*/  @!P0 BRA `(.L_x_78) ;  /* 0xfffffffc00f08947 */ /* 0x008fea000383ffff */
[----:B------:R-:W-:Y:S05]  /*4120*/  BRA `(.L_x_77) ;  /* 0x00000000000c7947 */ /* 0x000fea0003800000 */
.L_x_74:
[----:B------:R-:W-:-:S04]  /*4130*/  UIADD3 UR4, UPT, UPT, UR43, 0xc0, URZ ;  /* 0x000000c02b047890 */ /* 0x000fc8000fffe0ff */
[----:B------:R-:W-:-:S09]  /*4140*/  UPRMT UR4, UR69, 0x654, UR4 ;  /* 0x0000065445047896 */ /* 0x000fd20008000004 */
[----:B------:R-:W-:Y:S03]  /*4150*/  SYNCS.ARRIVE.TRANS64.RED.A1T0 RZ, [UR4], RZ ;  /* 0x000000ffffff79a7 */ /* 0x000fe60008100404 */
.L_x_77:
[----:B-12---:R-:W-:Y:S01]  /*4160*/  SHF.L.U32 R3, RZ, 0x1f, RZ ;  /* 0x0000001fff037819 */ /* 0x006fe200000006ff */
[----:B------:R-:W-:Y:S01]  /*4170*/  UIADD3 UR4, UPT, UPT, UR43, 0xc0, URZ ;  /* 0x000000c02b047890 */ /* 0x000fe2000fffe0ff */
[----:B------:R-:W-:Y:S02]  /*4180*/  PLOP3.LUT P0, PT, PT, PT, UP1, 0x80, 0x8 ;  /* 0x000000000008781c */ /* 0x000fe40003f0f018 */
[----:B------:R-:W1:Y:S02]  /*4190*/  SYNCS.PHASECHK.TRANS64.TRYWAIT P1, [UR43+0xc0], R3 ;  /* 0x0000c003ff0075a7 */ /* 0x000e64000802112b */
[----:B-1----:R-:W-:Y:S09]  /*41a0*/  @!P1 BRA `(.L_x_79) ;  /* 0x0000006400409947 */ /* 0x002ff20003800000 */
.L_x_139:
[----:B------:R-:W-:Y:S01]  /*41b0*/  @!UP1 UPRMT UR4, UR69, 0x654, UR4 ;  /* 0x0000065445049896 */ /* 0x000fe20008000004 */
[----:B------:R-:W-:Y:S01]  /*41c0*/  UMOV UR5, 0xffff ;  /* 0x0000ffff00057882 */ /* 0x000fe20000000000 */
[----:B------:R-:W-:-:S07]  /*41d0*/  UMOV UR6, 0x1 ;  /* 0x0000000100067882 */ /* 0x000fce0000000000 */
[----:B------:R-:W-:Y:S01]  /*41e0*/  @!P0 SYNCS.ARRIVE.TRANS64.RED.A1T0 RZ, [UR4], RZ ;  /* 0x000000ffffff89a7 */ /* 0x000fe20008100404 */
[----:B------:R-:W-:Y:S01]  /*41f0*/  NOP ;  /* 0x0000000000007918 */ /* 0x000fe20000000000 */
[----:B-1----:R-:W1:Y:S01]  /*4200*/  LDS R0, [UR8+0x14] ;  /* 0x00001408ff007984 */ /* 0x002e620008000800 */
[----:B------:R-:W-:-:S04]  /*4210*/  ULOP3.LUT UR4, UR68, 0xffff, URZ, 0xc0, !UPT ;  /* 0x0000ffff44047892 */ /* 0x000fc8000f8ec0ff */
[----:B------:R-:W-:-:S04]  /*4220*/  USHF.R.U32.HI UR4, URZ, 0x5, UR4 ;  /* 0x00000005ff047899 */ /* 0x000fc80008011604 */
[----:B------:R-:W-:Y:S02]  /*4230*/  USHF.L.U32 UR5, UR5, UR4, URZ ;  /* 0x0000000405057299 */ /* 0x000fe400080006ff */
[----:B------:R-:W-:-:S04]  /*4240*/  USHF.L.U32 UR4, UR6, UR4, URZ ;  /* 0x0000000406047299 */ /* 0x000fc800080006ff */
[----:B-1----:R-:W-:-:S04]  /*4250*/  LOP3.LUT R0, R0, UR5, RZ, 0xc0, !PT ;  /* 0x0000000500007c12 */ /* 0x002fc8000f8ec0ff */
[----:B------:R-:W-:-:S13]  /*4260*/  ISETP.NE.AND P0, PT, R0, UR5, PT ;  /* 0x0000000500007c0c */ /* 0x000fda000bf05270 */
[----:B------:R-:W-:Y:S05]  /*4270*/  @P0 BRA `(.L_x_80) ;  /* 0x0000000000580947 */ /* 0x000fea0003800000 */
[----:B------:R-:W1:Y:S02]  /*4280*/  LDS R0, [UR8+0x18] ;  /* 0x00001808ff007984 */ /* 0x000e640008000800 */
[----:B-1----:R-:W-:-:S04]  /*4290*/  LOP3.LUT R0, R0, UR4, RZ, 0xc0, !PT ;  /* 0x0000000400007c12 */ /* 0x002fc8000f8ec0ff */
[----:B------:R-:W-:-:S13]  /*42a0*/  ISETP.NE.AND P0, PT, R0, UR4, PT ;  /* 0x0000000400007c0c */ /* 0x000fda000bf05270 */
[----:B------:R-:W-:Y:S05]  /*42b0*/  @P0 BRA `(.L_x_81) ;  /* 0x00000000003c0947 */ /* 0x000fea0003800000 */
[----:B------:R-:W1:Y:S01]  /*42c0*/  S2R R2, SR_LANEID ;  /* 0x0000000000027919 */ /* 0x000e620000000000 */
[----:B------:R-:W-:Y:S01]  /*42d0*/  ULOP3.LUT UR5, URZ, UR5, URZ, 0x33, !UPT ;  /* 0x00000005ff057292 */ /* 0x000fe2000f8e33ff */
[----:B------:R-:W-:Y:S01]  /*42e0*/  LOP3.LUT R4, RZ, UR4, RZ, 0x33, !PT ;  /* 0x00000004ff047c12 */ /* 0x000fe2000f8e33ff */
[----:B------:R-:W-:Y:S02]  /*42f0*/  VOTEU.ANY UR4, UPT, PT ;  /* 0x0000000000047886 */ /* 0x000fe400038e0100 */
[----:B------:R-:W-:Y:S01]  /*4300*/  UFLO.U32 UR4, UR4 ;  /* 0x00000004000472bd */ /* 0x000fe200080e0000 */
[----:B------:R-:W2:Y:S01]  /*4310*/  REDUX UR6, R4 ;  /* 0x00000000040673c4 */ /* 0x000ea20000000000 */
[----:B------:R-:W-:-:S06]  /*4320*/  IMAD.U32 R0, RZ, RZ, UR5 ;  /* 0x00000005ff007e24 */ /* 0x000fcc000f8e00ff */
[----:B------:R3:W-:Y:S01]  /*4330*/  UTCATOMSWS.AND URZ, UR5 ;  /* 0x0000000500ff79e3 */ /* 0x0007e20008000000 */
[----:B------:R-:W4:Y:S01]  /*4340*/  REDUX UR7, R0 ;  /* 0x00000000000773c4 */ /* 0x000f220000000000 */
[----:B-1----:R-:W-:Y:S01]  /*4350*/  ISETP.EQ.U32.AND P0, PT, R2, UR4, PT ;  /* 0x0000000402007c0c */ /* 0x002fe2000bf02070 */
[----:B--2---:R-:W-:Y:S01]  /*4360*/  IMAD.U32 R2, RZ, RZ, UR6 ;  /* 0x00000006ff027e24 */ /* 0x004fe2000f8e00ff */
[----:B----4-:R-:W-:-:S11]  /*4370*/  MOV R3, UR7 ;  /* 0x0000000700037c02 */ /* 0x010fd60008000f00 */
[----:B------:R3:W-:Y:S04]  /*4380*/  @P0 ATOMS.AND RZ, [UR8+0x14], R3 ;  /* 0x00001403ffff098c */ /* 0x0007e8000a800008 */
[----:B------:R3:W-:Y:S01]  /*4390*/  @P0 ATOMS.AND RZ, [UR8+0x18], R2 ;  /* 0x00001802ffff098c */ /* 0x0007e2000a800008 */
[----:B------:R-:W-:Y:S05]  /*43a0*/  BRA `(.L_x_82) ;  /* 0x0000000000147947 */ /* 0x000fea0003800000 */
.L_x_81:
[----:B------:R-:W-:Y:S02]  /*43b0*/  MOV R2, 0x43d0 ;  /* 0x000043d000027802 */ /* 0x000fe40000000f00 */
[----:B-----5:R-:W-:Y:S05]  /*43c0*/  CALL.REL.NOINC `($__internal_0_$__cuda_sm10x_tcgen05_guardrail_trap_col_being_dealloced_not_returned_by_alloc) ;  /* 0x0000006400587944 */ /* 0x020fea0003c00000 */
[----:B------:R-:W-:Y:S05]  /*43d0*/  BRA `(.L_x_82) ;  /* 0x0000000000087947 */ /* 0x000fea0003800000 */
.L_x_80:
[----:B------:R-:W-:Y:S02]  /*43e0*/  MOV R2, 0x4400 ;  /* 0x0000440000027802 */ /* 0x000fe40000000f00 */
[----:B-----5:R-:W-:Y:S05]  /*43f0*/  CALL.REL.NOINC `($__internal_2_$__cuda_sm10x_tcgen05_guardrail_trap_unallocated_columns_being_dealloced) ;  /* 0x0000006400647944 */ /* 0x020fea0003c00000 */
.L_x_82:
[----:B------:R-:W-:Y:S01]  /*4400*/  NOP ;  /* 0x0000000000007918 */ /* 0x000fe20000000000 */
[----:B---3--:R-:W-:Y:S05]  /*4410*/  EXIT ;  /* 0x000000000000794d */ /* 0x008fea0003800000 */
.L_x_54:
[----:B------:R-:W-:-:S09]  /*4420*/  UISETP.NE.OR UP0, UPT, UR14, 0x3, !UP4 ;  /* 0x000000030e00788c */ /* 0x000fd2000e705670 */
[----:B------:R-:W-:Y:S05]  /*4430*/  BRA.U UP0, `(.L_x_83) ;  /* 0x0000000d00847547 */ /* 0x000fea000b800000 */
[----:B------:R-:W1:Y:S01]  /*4440*/  LDCU.64 UR6, c[0x0][0x888] ;  /* 0x00011100ff0677ac */ /* 0x000e620008000a00 */
[----:B------:R-:W-:Y:S02]  /*4450*/  HFMA2 R9, -RZ, RZ, 0, 0 ;  /* 0x00000000ff097431 */ /* 0x000fe400000001ff */
[----:B------:R-:W-:Y:S01]  /*4460*/  IMAD.MOV.U32 R11, RZ, RZ, 0x1 ;  /* 0x00000001ff0b7424 */ /* 0x000fe200078e00ff */
[----:B------:R-:W-:Y:S01]  /*4470*/  MOV R8, 0x5000 ;  /* 0x0000500000087802 */ /* 0x000fe20000000f00 */
[----:B------:R-:W2:Y:S01]  /*4480*/  LDCU UR37, c[0x0][0x370] ;  /* 0x00006e00ff2577ac */ /* 0x000ea20008000800 */
[----:B------:R-:W-:Y:S01]  /*4490*/  IMAD.MOV.U32 R10, RZ, RZ, RZ ;  /* 0x000000ffff0a7224 */ /* 0x000fe200078e00ff */
[----:B------:R-:W2:Y:S01]  /*44a0*/  LDCU.128 UR40, c[0x0][0xb10] ;  /* 0x00016200ff2877ac */ /* 0x000ea20008000c00 */
[----:B------:R-:W3:Y:S01]  /*44b0*/  LDCU UR31, c[0x0][0x374] ;  /* 0x00006e80ff1f77ac */ /* 0x000ee20008000800 */
[----:B------:R-:W4:Y:S01]  /*44c0*/  LDCU.64 UR38, c[0x0][0x890] ;  /* 0x00011200ff2677ac */ /* 0x000f220008000a00 */
[----:B------:R-:W4:Y:S01]  /*44d0*/  LDCU UR21, c[0x0][0xb0c] ;  /* 0x00016180ff1577ac */ /* 0x000f220008000800 */
[----:B------:R-:W4:Y:S01]  /*44e0*/  LDCU UR51, c[0x0][0xb20] ;  /* 0x00016400ff3377ac */ /* 0x000f220008000800 */
[----:B------:R-:W4:Y:S01]  /*44f0*/  LDCU UR4, c[0x0][0xb30] ;  /* 0x00016600ff0477ac */ /* 0x000f220008000800 */
[----:B-1----:R-:W-:Y:S01]  /*4500*/  UISETP.NE.U32.AND UP0, UPT, UR6, URZ, UPT ;  /* 0x000000ff0600728c */ /* 0x002fe2000bf05070 */
[----:B------:R-:W-:Y:S01]  /*4510*/  UMOV UR29, 0x400 ;  /* 0x00000400001d7882 */ /* 0x000fe20000000000 */
[----:B--2---:R-:W-:-:S02]  /*4520*/  UIMAD.WIDE.U32 UR48, UR37, UR40, URZ ;  /* 0x00000028253072a5 */ /* 0x004fc4000f8e00ff */
[----:B------:R-:W-:Y:S02]  /*4530*/  UISETP.NE.AND.EX UP5, UPT, UR7, URZ, UPT, UP0 ;  /* 0x000000ff0700728c */ /* 0x000fe4000bfa5300 */
[----:B---3--:R-:W-:Y:S02]  /*4540*/  UIMAD.WIDE.U32 UR6, UR31, UR43, URZ ;  /* 0x0000002b1f0672a5 */ /* 0x008fe4000f8e00ff */
[----:B------:R-:W-:Y:S02]  /*4550*/  ULEA UR29, UR5, UR29, 0x18 ;  /* 0x0000001d051d7291 */ /* 0x000fe4000f8ec0ff */
[----:B----4-:R-:W-:Y:S02]  /*4560*/  UISETP.NE.U32.AND UP6, UPT, UR38, URZ, UPT ;  /* 0x000000ff2600728c */ /* 0x010fe4000bfc5070 */
[----:B------:R-:W-:Y:S02]  /*4570*/  UIADD3 UR44, UPT, UPT, UR29, 0x30, URZ ;  /* 0x000000301d2c7890 */ /* 0x000fe4000fffe0ff */
[----:B------:R-:W-:Y:S01]  /*4580*/  UISETP.NE.AND UP0, UPT, UR15, 0x1, UPT ;  /* 0x000000010f00788c */ /* 0x000fe2000bf05270 */
[----:B------:R-:W-:Y:S01]  /*4590*/  UMOV UR48, UR49 ;  /* 0x0000003100307c82 */ /* 0x000fe20008000000 */
[----:B------:R-:W-:Y:S01]  /*45a0*/  UMOV UR45, UR7 ;  /* 0x00000007002d7c82 */ /* 0x000fe20008000000 */
[----:B------:R-:W-:Y:S01]  /*45b0*/  UISETP.NE.AND UP0, UPT, UR21, 0x1, UPT ;  /* 0x000000011500788c */ /* 0x000fe2000bf05270 */
[----:B------:R-:W1:Y:S01]  /*45c0*/  LDCU.64 UR52, c[0x0][0x348] ;  /* 0x00006900ff3477ac */ /* 0x000e620008000a00 */
[----:B------:R-:W-:-:S02]  /*45d0*/  UPLOP3.LUT UP1, UPT, UPT, UPT, UPT, 0x40, 0x4 ;  /* 0x000000000004789c */ /* 0x000fc40003f2e870 */
[----:B------:R-:W-:Y:S01]  /*45e0*/  UISETP.GE.AND UP3, UPT, UR15, 0x1, UPT ;  /* 0x000000010f00788c */ /* 0x000fe2000bf66270 */
[----:B------:R-:W2:Y:S01]  /*45f0*/  LDCU.64 UR22, c[0x0][0xb28] ;  /* 0x00016500ff1677ac */ /* 0x000ea20008000a00 */
[----:B------:R-:W-:Y:S02]  /*4600*/  UISETP.NE.AND.EX UP6, UPT, UR39, URZ, UPT, UP6 ;  /* 0x000000ff2700728c */ /* 0x000fe4000bfc5360 */
[----:B------:R-:W-:Y:S02]  /*4610*/  UPRMT UR44, UR5, 0x654, UR44 ;  /* 0x00000654052c7896 */ /* 0x000fe4000800002c */
[----:B------:R-:W-:Y:S02]  /*4620*/  USHF.R.U32.HI UR48, URZ, UR41, UR48 ;  /* 0x00000029ff307299 */ /* 0x000fe40008011630 */
[----:B------:R-:W-:Y:S02]  /*4630*/  USHF.R.U32.HI UR45, URZ, UR51, UR45 ;  /* 0x00000033ff2d7299 */ /* 0x000fe4000801162d */
[----:B------:R-:W-:-:S02]  /*4640*/  UISETP.NE.AND UP0, UPT, UR42, 0x1, UPT ;  /* 0x000000012a00788c */ /* 0x000fc4000bf05270 */
[----:B------:R-:W-:-:S11]  /*4650*/  UISETP.NE.AND UP4, UPT, UR4, 0x1, UPT ;  /* 0x000000010400788c */ /* 0x000fd6000bf85270 */
.L_x_91:
[C---:B------:R-:W-:Y:S02]  /*4660*/  LEA R3, R10.reuse, UR29, 0x3 ;  /* 0x0000001d0a037c11 */ /* 0x040fe4000f8e18ff */
[----:B------:R-:W-:Y:S02]  /*4670*/  SHF.L.U32 R0, R9, 0x1f, RZ ;  /* 0x0000001f09007819 */ /* 0x000fe400000006ff */
[----:B------:R-:W-:Y:S02]  /*4680*/  LEA R5, R10, UR29, 0x4 ;  /* 0x0000001d0a057c11 */ /* 0x000fe4000f8e20ff */
[----:B---3--:R-:W3:Y:S02]  /*4690*/  SYNCS.PHASECHK.TRANS64.TRYWAIT P0, [R3+URZ+0x50], R0 ;  /* 0x00005000030075a7 */ /* 0x008ee400080011ff */
[----:B---3--:R-:W-:Y:S05]  /*46a0*/  @!P0 BRA `(.L_x_84) ;  /* 0x0000006000188947 */ /* 0x008fea0003800000 */
.L_x_140:
[----:B------:R-:W4:Y:S01]  /*46b0*/  LDS.128 R4, [R5+0xd0] ;  /* 0x0000d00005047984 */ /* 0x000f220000000c00 */
[----:B------:R-:W-:Y:S01]  /*46c0*/  UISETP.GE.AND UP0, UPT, UR15, 0x1, UPT ;  /* 0x000000010f00788c */ /* 0x000fe2000bf06270 */
[----:B------:R-:W-:Y:S01]  /*46d0*/  @!PT LDS RZ, [RZ] ;  /* 0x00000000fffff984 */ /* 0x000fe20000000800 */
[----:B------:R-:W-:Y:S01]  /*46e0*/  @!PT LDS RZ, [RZ] ;  /* 0x00000000fffff984 */ /* 0x000fe20000000800 */
[----:B------:R-:W-:Y:S01]  /*46f0*/  @!PT LDS RZ, [RZ] ;  /* 0x00000000fffff984 */ /* 0x000fe20000000800 */
[----:B------:R-:W-:Y:S01]  /*4700*/  @!PT LDS RZ, [RZ] ;  /* 0x00000000fffff984 */ /* 0x000fe20000000800 */
[----:B------:R1:W-:Y:S06]  /*4710*/  MEMBAR.ALL.CTA ;  /* 0x0000000000007992 */ /* 0x0003ec0000008000 */
[----:B-1----:R-:W1:Y:S01]  /*4720*/  FENCE.VIEW.ASYNC.S ;  /* 0x00000000000073c6 */ /* 0x002e620000000000 */
[----:B----4-:R-:W-:Y:S11]  /*4730*/  LOP3.LUT P0, RZ, R6, 0x1, RZ, 0xc0, !PT ;  /* 0x0000000106ff7812 */ /* 0x010ff6000780c0ff */
[----:B------:R-:W-:Y:S02]  /*4740*/  @!UPT UIADD3 URZ, UPT, UPT, URZ, URZ, URZ ;  /* 0x000000fffffff290 */ /* 0x000fe4000fffe0ff */
[----:B-1----:R-:W-:Y:S01]  /*4750*/  VOTEU.ANY UP3, P0 ;  /* 0x0000000000ff7886 */ /* 0x002fe20000060100 */
[----:B------:R-:W-:Y:S11]  /*4760*/  PLOP3.LUT P0, PT, PT, PT, UP3, 0x80, 0x8 ;  /* 0x000000000008781c */ /* 0x000ff60003f0f038 */
[----:B------:R-:W-:Y:S02]  /*4770*/  @!UPT UIADD3 URZ, UPT, UPT, URZ, URZ, URZ ;  /* 0x000000fffffff290 */ /* 0x000fe4000fffe0ff */
[----:B---3--:R-:W-:Y:S02]  /*4780*/  @P0 SHF.R.U32.HI R0, RZ, 0x10, R5 ;  /* 0x00000010ff000819 */ /* 0x008fe40000011605 */
[----:B------:R-:W-:Y:S02]  /*4790*/  @P0 MOV R2, R4 ;  /* 0x0000000400020202 */ /* 0x000fe40000000f00 */
[----:B------:R-:W-:Y:S01]  /*47a0*/  @P0 R2UR UR4, R0 ;  /* 0x00000000000402ca */ /* 0x000fe200000e0000 */
[----:B------:R-:W-:Y:S01]  /*47b0*/  VIADD R0, R3, 0x60 ;  /* 0x0000006003007836 */ /* 0x000fe20000000000 */
[----:B------:R-:W-:Y:S02]  /*47c0*/  @P0 LOP3.LUT R4, R5, 0xffff, RZ, 0xc0, !PT ;  /* 0x0000ffff05040812 */ /* 0x000fe400078ec0ff */
[----:B------:R-:W-:Y:S02]  /*47d0*/  @P0 R2UR UR6, R2 ;  /* 0x00000000020602ca */ /* 0x000fe400000e0000 */
[----:B------:R-:W-:Y:S02]  /*47e0*/  PRMT R0, RZ, 0x654, R0 ;  /* 0x00000654ff007816 */ /* 0x000fe40000000000 */
[----:B------:R-:W-:Y:S02]  /*47f0*/  @P0 R2UR UR5, R4 ;  /* 0x00000000040502ca */ /* 0x000fe400000e0000 */
[----:B------:R1:W-:Y:S03]  /*4800*/  SYNCS.ARRIVE.TRANS64.RED.A1T0 RZ, [R0+URZ], RZ ;  /* 0x000000ff00ff79a7 */ /* 0x0003e600081004ff */
[----:B------:R-:W-:Y:S04]  /*4810*/  @UP3 UMOV UR30, UR4 ;  /* 0x00000004001e3c82 */ /* 0x000fe80008000000 */
[----:B------:R-:W-:Y:S04]  /*4820*/  @UP3 UMOV UR14, UR6 ;  /* 0x00000006000e3c82 */ /* 0x000fe80008000000 */
[----:B------:R-:W-:Y:S01]  /*4830*/  @UP3 UMOV UR13, UR5 ;  /* 0x00000005000d3c82 */ /* 0x000fe20008000000 */
[----:B------:R-:W-:Y:S05]  /*4840*/  BRA.U !UP0, `(.L_x_85) ;  /* 0x0000000108c07547 */ /* 0x000fea000b800000 */
[----:B------:R-:W-:Y:S02]  /*4850*/  UIMAD.WIDE.U32 UR8, UR13, UR43, URZ ;  /* 0x0000002b0d0872a5 */ /* 0x000fe4000f8e00ff */
[----:B------:R-:W-:Y:S02]  /*4860*/  UP2UR UR12, UPR, URZ, 0x4 ;  /* 0x00000004ff0c7883 */ /* 0x000fe40008000000 */
[----:B------:R-:W-:Y:S02]  /*4870*/  UISETP.NE.AND UP2, UPT, UR42, 0x1, UPT ;  /* 0x000000012a00788c */ /* 0x000fe4000bf45270 */
[----:B------:R-:W-:Y:S02]  /*4880*/  UIMAD.WIDE.U32 UR10, UR14, UR40, URZ ;  /* 0x000000280e0a72a5 */ /* 0x000fe4000f8e00ff */
[----:B------:R-:W-:Y:S02]  /*4890*/  USEL UR4, UR31, UR45, !UP2 ;  /* 0x0000002d1f047287 */ /* 0x000fe4000d000000 */
[----:B------:R-:W-:Y:S02]  /*48a0*/  UISETP.NE.AND UP0, UPT, UR21, 0x1, UPT ;  /* 0x000000011500788c */ /* 0x000fe4000bf05270 */
[----:B------:R-:W-:Y:S02]  /*48b0*/  UP2UR UR20, UPR, URZ, 0x2 ;  /* 0x00000002ff147883 */ /* 0x000fe40008000000 */
[----:B------:R-:W-:Y:S02]  /*48c0*/  UISETP.NE.AND UP1, UPT, UR15, 0x1, UPT ;  /* 0x000000010f00788c */ /* 0x000fe4000bf25270 */
[----:B--2---:R-:W-:Y:S02]  /*48d0*/  UIMAD.WIDE.U32 UR16, UR4, UR22, URZ ;  /* 0x00000016041072a5 */ /* 0x004fe4000f8e00ff */
[----:B------:R-:W-:Y:S01]  /*48e0*/  USEL UR7, UR37, UR48, !UP0 ;  /* 0x0000003025077287 */ /* 0x000fe2000c000000 */
[----:B------:R-:W-:Y:S02]  /*48f0*/  UMOV UR5, UR9 ;  /* 0x0000000900057c82 */ /* 0x000fe40008000000 */
[----:B------:R-:W-:Y:S02]  /*4900*/  USHF.R.U32.HI UR6, URZ, UR51, UR5 ;  /* 0x00000033ff067299 */ /* 0x000fe40008011605 */
[----:B------:R-:W-:Y:S02]  /*4910*/  UIMAD.WIDE.U32 UR18, UR7, UR22, URZ ;  /* 0x00000016071272a5 */ /* 0x000fe4000f8e00ff */
[----:B------:R-:W-:Y:S02]  /*4920*/  USEL UR6, UR13, UR6, !UP2 ;  /* 0x000000060d067287 */ /* 0x000fe4000d000000 */
[----:B------:R-:W-:Y:S01]  /*4930*/  UISETP.NE.AND UP2, UPT, UR12, URZ, UPT ;  /* 0x000000ff0c00728c */ /* 0x000fe2000bf45270 */
[----:B------:R-:W-:Y:S01]  /*4940*/  UMOV UR5, UR11 ;  /* 0x0000000b00057c82 */ /* 0x000fe20008000000 */
[----:B------:R-:W-:Y:S02]  /*4950*/  UIMAD.WIDE.U32 UR10, UR6, UR22, URZ ;  /* 0x00000016060a72a5 */ /* 0x000fe4000f8e00ff */
[----:B------:R-:W-:Y:S03]  /*4960*/  USHF.R.U32.HI UR8, URZ, UR41, UR5 ;  /* 0x00000029ff087299 */ /* 0x000fe60008011605 */
[----:B------:R-:W-:Y:S02]  /*4970*/  UMOV UR5, UR17 ;  /* 0x0000001100057c82 */ /* 0x000fe40008000000 */
[----:B------:R-:W-:Y:S03]  /*4980*/  @UP1 USHF.R.U32.HI UR4, URZ, UR23, UR5 ;  /* 0x00000017ff041299 */ /* 0x000fe60008011605 */
[----:B------:R-:W-:Y:S01]  /*4990*/  UMOV UR5, UR19 ;  /* 0x0000001300057c82 */ /* 0x000fe20008000000 */
[----:B------:R-:W-:Y:S02]  /*49a0*/  UIMAD UR4, UR15, UR4, URZ ;  /* 0x000000040f0472a4 */ /* 0x000fe4000f8e02ff */
[----:B------:R-:W-:Y:S02]  /*49b0*/  @UP1 USHF.R.U32.HI UR7, URZ, UR23, UR5 ;  /* 0x00000017ff071299 */ /* 0x000fe40008011605 */
[----:B------:R-:W-:Y:S02]  /*49c0*/  USEL UR5, UR14, UR8, !UP0 ;  /* 0x000000080e057287 */ /* 0x000fe4000c000000 */
[----:B------:R-:W-:Y:S02]  /*49d0*/  UIMAD UR8, UR15, UR7, URZ ;  /* 0x000000070f0872a4 */ /* 0x000fe4000f8e02ff */
[----:B------:R-:W-:Y:S03]  /*49e0*/  UISETP.GE.AND UP0, UPT, UR6, UR4, UPT ;  /* 0x000000040600728c */ /* 0x000fe6000bf06270 */
[----:B------:R-:W-:Y:S01]  /*49f0*/  UMOV UR4, UR11 ;  /* 0x0000000b00047c82 */ /* 0x000fe20008000000 */
[----:B------:R-:W-:Y:S02]  /*4a00*/  UISETP.GE.OR UP0, UPT, UR5, UR8, UP0 ;  /* 0x000000080500728c */ /* 0x000fe40008706670 */
[----:B------:R-:W-:Y:S02]  /*4a10*/  USHF.R.U32.HI UR4, URZ, UR23, UR4 ;  /* 0x00000017ff047299 */ /* 0x000fe40008011604 */
[----:B------:R-:W-:Y:S02]  /*4a20*/  UIMAD.WIDE.U32 UR8, UR5, UR22, URZ ;  /* 0x00000016050872a5 */ /* 0x000fe4000f8e00ff */
[----:B------:R-:W-:Y:S04]  /*4a30*/  USEL UR10, UR6, UR4, !UP1 ;  /* 0x00000004060a7287 */ /* 0x000fe8000c800000 */
[----:B------:R-:W-:Y:S01]  /*4a40*/  UIADD3 UR11, UPT, UPT, -UR10, URZ, URZ ;  /* 0x000000ff0a0b7290 */ /* 0x000fe2000fffe1ff */
[----:B------:R-:W-:Y:S02]  /*4a50*/  @!UP0 UMOV UR4, UR9 ;  /* 0x0000000900048c82 */ /* 0x000fe40008000000 */
[----:B------:R-:W-:Y:S02]  /*4a60*/  @!UP0 USHF.R.U32.HI UR4, URZ, UR23, UR4 ;  /* 0x00000017ff048299 */ /* 0x000fe40008011604 */
[----:B------:R-:W-:Y:S02]  /*4a70*/  UIMAD UR8, UR15, UR11, UR6 ;  /* 0x0000000b0f0872a4 */ /* 0x000fe4000f8e0206 */
[----:B------:R-:W-:Y:S02]  /*4a80*/  @!UP0 USEL UR4, UR5, UR4, !UP1 ;  /* 0x0000000405048287 */ /* 0x000fe4000c800000 */
[----:B------:R-:W-:Y:S02]  /*4a90*/  UISETP.NE.AND UP1, UPT, UR20, URZ, UPT ;  /* 0x000000ff1400728c */ /* 0x000fe4000bf25270 */
[----:B------:R-:W-:Y:S02]  /*4aa0*/  @!UP0 UIMAD UR7, UR7, UR8, UR4 ;  /* 0x00000008070782a4 */ /* 0x000fe4000f8e0204 */
[----:B------:R-:W-:Y:S02]  /*4ab0*/  @!UP0 UIADD3 UR9, UPT, UPT, UR10, -UR4, URZ ;  /* 0x800000040a098290 */ /* 0x000fe4000fffe0ff */
[----:B------:R-:W-:Y:S02]  /*4ac0*/  UIADD3 UR8, UPT, UPT, -UR6, URZ, URZ ;  /* 0x000000ff06087290 */ /* 0x000fe4000fffe1ff */
[----:B------:R-:W-:Y:S02]  /*4ad0*/  UIADD3 UR4, UPT, UPT, -UR5, URZ, URZ ;  /* 0x000000ff05047290 */ /* 0x000fe4000fffe1ff */
[----:B------:R-:W-:Y:S03]  /*4ae0*/  @!UP0 UIMAD UR6, UR9, UR15, UR5 ;  /* 0x0000000f090682a4 */ /* 0x000fe6000f8e0205 */
[----:B------:R-:W-:Y:S01]  /*4af0*/  @!UP0 UMOV UR5, UR7 ;  /* 0x0000000700058c82 */ /* 0x000fe20008000000 */
[----:B------:R-:W-:Y:S02]  /*4b00*/  UIMAD UR7, UR21, UR4, UR14 ;  /* 0x00000004150772a4 */ /* 0x000fe4000f8e020e */
[----:B------:R-:W-:Y:S02]  /*4b10*/  UIMAD UR4, UR42, UR8, UR13 ;  /* 0x000000082a0472a4 */ /* 0x000fe4000f8e020d */
[----:B------:R-:W-:Y:S02]  /*4b20*/  UIMAD UR14, UR5, UR21, UR7 ;  /* 0x00000015050e72a4 */ /* 0x000fe4000f8e0207 */
[----:B------:R-:W-:Y:S11]  /*4b30*/  UIMAD UR13, UR6, UR42, UR4 ;  /* 0x0000002a060d72a4 */ /* 0x000ff6000f8e0204 */
[----:B------:R-:W-:Y:S01]  /*4b40*/  @!UPT UIADD3 URZ, UPT, UPT, URZ, URZ, URZ ;  /* 0x000000fffffff290 */ /* 0x000fe2000fffe0ff */
.L_x_85:
[----:B------:R-:W3:Y:S01]  /*4b50*/  @!UP4 LDCU.128 UR8, c[0x0][0xb10] ;  /* 0x00016200ff08c7ac */ /* 0x000ee20008000c00 */
[----:B------:R-:W-:Y:S02]  /*4b60*/  ISETP.NE.U32.AND P0, PT, RZ, UR38, PT ;  /* 0x00000026ff007c0c */ /* 0x000fe4000bf05070 */
[----:B------:R-:W-:Y:S02]  /*4b70*/  SHF.L.U32 R2, R11, 0x1f, RZ ;  /* 0x0000001f0b027819 */ /* 0x000fe400000006ff */
[----:B------:R-:W-:Y:S01]  /*4b80*/  ISETP.NE.AND.EX P0, PT, RZ, UR39, PT, P0 ;  /* 0x00000027ff007c0c */ /* 0x000fe2000bf05300 */
[----:B------:R-:W4:Y:S01]  /*4b90*/  @!UP4 LDCU UR5, c[0x0][0xb0c] ;  /* 0x00016180ff05c7ac */ /* 0x000f220008000800 */
[----:B---3--:R-:W-:Y:S07]  /*4ba0*/  UIMAD.WIDE.U32 UR6, UR14, UR8, URZ ;  /* 0x000000080e0672a5 */ /* 0x008fee000f8e00ff */
[----:B------:R-:W-:Y:S01]  /*4bb0*/  @!UP4 UMOV UR4, UR7 ;  /* 0x000000070004cc82 */ /* 0x000fe20008000000 */
[----:B----4-:R-:W-:Y:S02]  /*4bc0*/  @!UP4 UISETP.NE.AND UP0, UPT, UR5, 0x1, UPT ;  /* 0x000000010500c88c */ /* 0x010fe4000bf05270 */
[----:B------:R-:W-:Y:S02]  /*4bd0*/  @!UP4 USHF.R.U32.HI UR4, URZ, UR9, UR4 ;  /* 0x00000009ff04c299 */ /* 0x000fe40008011604 */
[----:B------:R-:W-:Y:S02]  /*4be0*/  UIMAD.WIDE.U32 UR6, UR13, UR11, URZ ;  /* 0x0000000b0d0672a5 */ /* 0x000fe4000f8e00ff */
[----:B------:R-:W-:Y:S02]  /*4bf0*/  @!UP4 USEL UR8, UR14, UR4, !UP0 ;  /* 0x000000040e08c287 */ /* 0x000fe4000c000000 */
[----:B------:R-:W-:Y:S03]  /*4c00*/  @!UP4 UISETP.NE.AND UP0, UPT, UR10, 0x1, UPT ;  /* 0x000000010a00c88c */ /* 0x000fe6000bf05270 */
[----:B------:R-:W-:Y:S02]  /*4c10*/  @!UP4 UMOV UR6, UR7 ;  /* 0x000000070006cc82 */ /* 0x000fe40008000000 */
[----:B------:R-:W3:Y:S02]  /*4c20*/  @!UP4 LDCU UR4, c[0x0][0xb20] ;  /* 0x00016400ff04c7ac */ /* 0x000ee40008000800 */
[----:B---3--:R-:W-:Y:S04]  /*4c30*/  @!UP4 USHF.R.U32.HI UR6, URZ, UR4, UR6 ;  /* 0x00000004ff06c299 */ /* 0x008fe80008011606 */
[----:B------:R-:W-:Y:S04]  /*4c40*/  @!UP4 USEL UR6, UR13, UR6, !UP0 ;  /* 0x000000060d06c287 */ /* 0x000fe8000c000000 */
[----:B------:R-:W-:Y:S02]  /*4c50*/  @!UP4 UIADD3 UR4, UPT, UPT, -UR8, UR6, URZ ;  /* 0x000000060804c290 */ /* 0x000fe4000fffe1ff */
[----:B------:R-:W-:Y:S02]  /*4c60*/  @!UP4 UIADD3 UR6, UPT, UPT, UR8, -UR6, URZ ;  /* 0x800000060806c290 */ /* 0x000fe4000fffe0ff */
[----:B------:R-:W-:Y:S02]  /*4c70*/  @!UP4 UIMAD UR14, UR4, UR5, UR14 ;  /* 0x00000005040ec2a4 */ /* 0x000fe4000f8e020e */
[----:B------:R-:W-:Y:S01]  /*4c80*/  @!UP4 UIMAD UR13, UR6, UR10, UR13 ;  /* 0x0000000a060dc2a4 */ /* 0x000fe2000f8e020d */
[----:B------:R-:W-:Y:S11]  /*4c90*/  BRA.U UP1, `(.L_x_86) ;  /* 0x0000000101107547 */ /* 0x000ff6000b800000 */
[----:B-1----:R-:W-:Y:S04]  /*4ca0*/  MOV R0, UR50 ;  /* 0x0000003200007c02 */ /* 0x002fe80008000f00 */
[----:B------:R-:W-:Y:S04]  /*4cb0*/  SHF.L.U32 R3, R0, 0x1f, RZ ;  /* 0x0000001f00037819 */ /* 0x000fe800000006ff */
[----:B------:R-:W1:Y:S02]  /*4cc0*/  SYNCS.PHASECHK.TRANS64.TRYWAIT P1, [UR29+0x48], R3 ;  /* 0x00004803ff0075a7 */ /* 0x000e64000802111d */
[----:B-1----:R-:W-:Y:S05]  /*4cd0*/  @!P1 BRA `(.L_x_87) ;  /* 0x0000005800a09947 */ /* 0x002fea0003800000 */
.L_x_86:
[----:B------:R-:W-:Y:S05]  /*4ce0*/  BRA.U !UP6, `(.L_x_88) ;  /* 0x000000010e407547 */ /* 0x000fea000b800000 */
[----:B------:R-:W-:Y:S01]  /*4cf0*/  UPLOP3.LUT UP2, UPT, UPT, UPT, UP5, 0x80, 0x8 ;  /* 0x000000000008789c */ /* 0x000fe20003f4f050 */
[----:B-1----:R-:W-:Y:S01]  /*4d00*/  HFMA2 R3, -RZ, RZ, 0, 5.9604644775390625e-08 ;  /* 0x00000001ff037431 */ /* 0x002fe200000001ff */
[----:B------:R-:W1:Y:S01]  /*4d10*/  LDCU.64 UR8, c[0x0][0x358] ;  /* 0x00006b00ff0877ac */ /* 0x000e620008000a00 */
[----:B------:R-:W-:Y:S03]  /*4d20*/  IMAD.MOV.U32 R0, RZ, RZ, 0x1 ;  /* 0x00000001ff007424 */ /* 0x000fe600078e00ff */
[----:B------:R-:W-:Y:S05]  /*4d30*/  PLOP3.LUT P1, PT, PT, PT, UP2, 0x80, 0x8 ;  /* 0x000000000008781c */ /* 0x000fea0003f2f028 */
[----:B------:R-:W3:Y:S01]  /*4d40*/  @UP2 LDCU.64 UR4, c[0x0][0x888] ;  /* 0x00011100ff0427ac */ /* 0x000ee20008000a00 */
[----:B------:R-:W-:Y:S07]  /*4d50*/  @UP2 UIMAD UR6, UR36, UR38, URZ ;  /* 0x00000026240622a4 */ /* 0x000fee000f8e02ff */
[----:B------:R-:W-:Y:S04]  /*4d60*/  @P1 PRMT R6, R3, 0x7610, R6 ;  /* 0x0000761003061816 */ /* 0x000fe80000000006 */
[----:B------:R-:W-:Y:S05]  /*4d70*/  @!P1 PRMT R6, R0, 0x7610, R6 ;  /* 0x0000761000069816 */ /* 0x000fea0000000006 */
[----:B------:R4:W-:Y:S01]  /*4d80*/  STL.S16 [R1], R6 ;  /* 0x0000000601007387 */ /* 0x0009e20000100600 */
[----:B---3--:R-:W-:Y:S06]  /*4d90*/  @UP2 UIMAD.WIDE UR4, UR6, 0x4, UR4 ;  /* 0x00000004060428a5 */ /* 0x008fec000f8e0204 */
[----:B------:R-:W-:Y:S02]  /*4da0*/  IMAD.U32 R4, RZ, RZ, UR4 ;  /* 0x00000004ff047e24 */ /* 0x000fe4000f8e00ff */
[----:B------:R-:W-:Y:S03]  /*4db0*/  IMAD.U32 R5, RZ, RZ, UR5 ;  /* 0x00000005ff057e24 */ /* 0x000fe6000f8e00ff */
[----:B------:R-:W3:Y:S02]  /*4dc0*/  @!UP2 LDCU UR4, c[0x0][0x880] ;  /* 0x00011000ff04a7ac */ /* 0x000ee40008000800 */
[----:B-1---5:R4:W5:Y:S02]  /*4dd0*/  @P1 LDG.E R154, desc[UR8][R4.64] ;  /* 0x00000008049a1981 */ /* 0x022964000c1e1900 */
[----:B---34-:R-:W-:Y:S07]  /*4de0*/  @!P1 MOV R154, UR4 ;  /* 0x00000004009a9c02 */ /* 0x018fee0008000f00 */
.L_x_88:
[----:B-----5:R-:W-:Y:S01]  /*4df0*/  @!P0 ISETP.EQ.AND P2, PT, R154, RZ, PT ;  /* 0x000000ff9a00820c */ /* 0x020fe20003f42270 */
[----:B------:R-:W-:Y:S01]  /*4e00*/  @!UPT UIADD3 URZ, UPT, UPT, URZ, URZ, URZ ;  /* 0x000000fffffff290 */ /* 0x000fe2000fffe0ff */
[----:B------:R-:W-:Y:S11]  /*4e10*/  @!P0 BRA `(.L_x_89) ;  /* 0x00000000001c8947 */ /* 0x000ff60003800000 */
[----:B------:R-:W-:Y:S01]  /*4e20*/  PLOP3.LUT P2, PT, PT, PT, UP2, 0x80, 0x8 ;  /* 0x000000000008781c */ /* 0x000fe20003f4f028 */
[----:B-1----:R-:W3:Y:S03]  /*4e30*/  LDL R0, [R1] ;  /* 0x0000000001007983 */ /* 0x002ee60000100800 */
[----:B------:R-:W-:Y:S02]  /*4e40*/  PLOP3.LUT P2, PT, P2, PT, PT, 0x8, 0x80 ;  /* 0x000000000080781c */ /* 0x000fe4000174e170 */
[----:B---3--:R-:W-:Y:S11]  /*4e50*/  LOP3.LUT P0, RZ, R0, 0xff, RZ, 0xc0, !PT ;  /* 0x000000ff00ff7812 */ /* 0x008ff6000780c0ff */
[----:B------:R-:W-:Y:S02]  /*4e60*/  @!UPT UIADD3 URZ, UPT, UPT, URZ, URZ, URZ ;  /* 0x000000fffffff290 */ /* 0x000fe4000fffe0ff */
[----:B------:R-:W-:Y:S11]  /*4e70*/  @P0 ISETP.EQ.AND P2, PT, R154, RZ, PT ;  /* 0x000000ff9a00020c */ /* 0x000ff60003f42270 */
[----:B------:R-:W-:Y:S02]  /*4e80*/  @!UPT UIADD3 URZ, UPT, UPT, URZ, URZ, URZ ;  /* 0x000000fffffff290 */ /* 0x000fe4000fffe0ff */
.L_x_89:
[----:B------:R-:W3:Y:S01]  /*4e90*/  SYNCS.PHASECHK.TRANS64.TRYWAIT P0, [UR29+0x38], R2 ;  /* 0x00003802ff0075a7 */ /* 0x000ee2000800111d */
[----:B------:R-:W-:Y:S02]  /*4ea0*/  ELECT P1, URZ, PT ;  /* 0x0000000000ff782f */ /* 0x000fe40003820000 */
[----:B------:R-:W-:Y:S01]  /*4eb0*/  IADD3 R10, PT, PT, R10, 0x1, RZ ;  /* 0x000000010a0a7810 */ /* 0x000fe20007ffe0ff */
[----:B---3--:R-:W-:Y:S10]  /*4ec0*/  @!P0 BRA `(.L_x_90) ;  /* 0x00000058003c8947 */ /* 0x008ff40003800000 */
.L_x_143:
[----:B------:R-:W-:Y:S01]  /*4ed0*/  PLOP3.LUT P1, PT, P2, P1, PT, 0xf2, 0x2f ;  /* 0x00000000002f781c */ /* 0x000fe20001723e72 */
[----:B------:R-:W-:Y:S01]  /*4ee0*/  UMOV UR6, 0x0 ;  /* 0x0000000000067882 */ /* 0x000fe20000000000 */
[----:B------:R-:W-:Y:S01]  /*4ef0*/  UMOV UR7, 0x10000000 ;  /* 0x1000000000077882 */ /* 0x000fe20000000000 */
[----:B------:R-:W-:Y:S01]  /*4f00*/  UMOV UR28, UR36 ;  /* 0x00000024001c7c82 */ /* 0x000fe20008000000 */
[----:B------:R-:W-:Y:S01]  /*4f10*/  UMOV UR12, UR36 ;  /* 0x00000024000c7c82 */ /* 0x000fe20008000000 */
[----:B------:R-:W-:Y:S01]  /*4f20*/  UMOV UR20, UR36 ;  /* 0x0000002400147c82 */ /* 0x000fe20008000000 */
[C---:B------:R-:W-:Y:S02]  /*4f30*/  ISETP.NE.AND P0, PT, R10.reuse, 0x2, PT ;  /* 0x000000020a00780c */ /* 0x040fe40003f05270 */
[----:B------:R-:W-:Y:S02]  /*4f40*/  LOP3.LUT R11, R11, 0x1, RZ, 0x3c, !PT ;  /* 0x000000010b0b7812 */ /* 0x000fe400078e3cff */
[----:B-1----:R-:W-:Y:S02]  /*4f50*/  SEL R0, RZ, 0x1, P0 ;  /* 0x00000001ff007807 */ /* 0x002fe40000000000 */
[----:B------:R-:W-:Y:S01]  /*4f60*/  SEL R10, R10, RZ, P0 ;  /* 0x000000ff0a0a7207 */ /* 0x000fe20000000000 */
[----:B------:R-:W-:Y:S01]  /*4f70*/  VOTEU.ALL UP0, P1 ;  /* 0x0000000000ff7886 */ /* 0x000fe20000800000 */
[----:B------:R-:W-:Y:S04]  /*4f80*/  LOP3.LUT R9, R9, R0, RZ, 0x3c, !PT ;  /* 0x0000000009097212 */ /* 0x000fe800078e3cff */
[----:B------:R-:W-:Y:S02]  /*4f90*/  @!UP0 UIADD3 UR4, UP1, UPT, UR52, 0x580, URZ ;  /* 0x0000058034048890 */ /* 0x000fe4000ff3e0ff */
[----:B------:R-:W-:Y:S02]  /*4fa0*/  @!UP0 USHF.L.U32 UR35, UR46, 0x7, URZ ;  /* 0x000000072e238899 */ /* 0x000fe400080006ff */
[----:B------:R-:W-:Y:S02]  /*4fb0*/  @!UP0 UIADD3.X UR5, UPT, UPT, URZ, UR53, URZ, UP1, !UPT ;  /* 0x00000035ff058290 */ /* 0x000fe40008ffe4ff */
[----:B------:R-:W-:Y:S02]  /*4fc0*/  @!UP0 UIMAD UR34, UR47, 0xa0, URZ ;  /* 0x000000a02f2288a4 */ /* 0x000fe4000f8e02ff */
[----:B------:R-:W-:Y:S02]  /*4fd0*/  @!UP0 UIADD3 UR32, UPT, UPT, UR29, 0x100, URZ ;  /* 0x000001001d208890 */ /* 0x000fe4000fffe0ff */
[----:B------:R-:W-:Y:S01]  /*4fe0*/  @!UP0 UIADD3 UR33, UPT, UPT, UR29, 0x30, URZ ;  /* 0x000000301d218890 */ /* 0x000fe2000fffe0ff */
[----:B------:R-:W-:Y:S01]  /*4ff0*/  VOTEU.ALL UP1, P1 ;  /* 0x0000000000ff7886 */ /* 0x000fe20000820000 */
[----:B------:R-:W-:Y:S02]  /*5000*/  @!UP0 UIADD3 UR24, UPT, UPT, UR29, 0x1100, URZ ;  /* 0x000011001d188890 */ /* 0x000fe4000fffe0ff */
[----:B------:R-:W-:Y:S03]  /*5010*/  @!UP0 UIADD3 UR26, UPT, UPT, UR34, 0x20, URZ ;  /* 0x00000020221a8890 */ /* 0x000fe6000fffe0ff */
[----:B------:R-:W-:Y:S01]  /*5020*/  UMOV UR25, UR33 ;  /* 0x0000002100197c82 */ /* 0x000fe20008000000 */
[----:B------:R-:W-:Y:S01]  /*5030*/  UMOV UR27, UR35 ;  /* 0x00000023001b7c82 */ /* 0x000fe20008000000 */
[----:B------:R1:W-:Y:S01]  /*5040*/  @!UP1 UTMALDG.3D [UR32], [UR4], desc[UR6] ;  /* 0x00000620040095b4 */ /* 0x0003e20008011000 */
[----:B------:R-:W-:Y:S01]  /*5050*/  VOTEU.ALL UP1, P1 ;  /* 0x0000000000ff7886 */ /* 0x000fe20000820000 */
[----:B------:R-:W-:Y:S02]  /*5060*/  @!UP0 UIADD3 UR8, UPT, UPT, UR29, 0x2100, URZ ;  /* 0x000021001d088890 */ /* 0x000fe4000fffe0ff */
[----:B------:R-:W-:Y:S01]  /*5070*/  @!UP0 UIADD3 UR10, UPT, UPT, UR34, 0x40, URZ ;  /* 0x00000040220a8890 */ /* 0x000fe2000fffe0ff */
[----:B------:R-:W-:Y:S01]  /*5080*/  UMOV UR9, UR33 ;  /* 0x0000002100097c82 */ /* 0x000fe20008000000 */
[----:B------:R-:W-:Y:S01]  /*5090*/  UMOV UR11, UR35 ;  /* 0x00000023000b7c82 */ /* 0x000fe20008000000 */
[----:B------:R-:W-:Y:S01]  /*50a0*/  @!UP1 UTMALDG.3D [UR24], [UR4], desc[UR6] ;  /* 0x00000618040095b4 */ /* 0x000fe20008011000 */
[----:B------:R-:W-:Y:S01]  /*50b0*/  VOTEU.ALL UP1, P1 ;  /* 0x0000000000ff7886 */ /* 0x000fe20000820000 */
[----:B------:R-:W-:Y:S02]  /*50c0*/  @!UP0 UIADD3 UR16, UPT, UPT, UR29, 0x3100, URZ ;  /* 0x000031001d108890 */ /* 0x000fe4000fffe0ff */
[----:B------:R-:W-:Y:S01]  /*50d0*/  @!UP0 UIADD3 UR18, UPT, UPT, UR34, 0x60, URZ ;  /* 0x0000006022128890 */ /* 0x000fe2000fffe0ff */
[----:B------:R-:W-:Y:S01]  /*50e0*/  UMOV UR17, UR33 ;  /* 0x0000002100117c82 */ /* 0x000fe20008000000 */
[----:B------:R-:W-:Y:S01]  /*50f0*/  UMOV UR19, UR35 ;  /* 0x0000002300137c82 */ /* 0x000fe20008000000 */
[----:B------:R3:W-:Y:S01]  /*5100*/  @!UP1 UTMALDG.3D [UR8], [UR4], desc[UR6] ;  /* 0x00000608040095b4 */ /* 0x0007e20008011000 */
[----:B------:R-:W-:Y:S02]  /*5110*/  UIADD3 UR47, UPT, UPT, UR13, UR59, URZ ;  /* 0x0000003b0d2f7290 */ /* 0x000fe4000fffe0ff */
[----:B------:R-:W-:Y:S02]  /*5120*/  UIADD3 UR46, UPT, UPT, UR14, UR58, URZ ;  /* 0x0000003a0e2e7290 */ /* 0x000fe4000fffe0ff */
[----:B------:R-:W-:Y:S01]  /*5130*/  UPLOP3.LUT UP1, UPT, UPT, UPT, UPT, 0x80, 0x8 ;  /* 0x000000000008789c */ /* 0x000fe20003f2f070 */
[----:B-1----:R-:W-:Y:S01]  /*5140*/  UMOV UR36, UR30 ;  /* 0x0000001e00247c82 */ /* 0x002fe20008000000 */
[----:B---3--:R-:W-:Y:S02]  /*5150*/  @!UP0 UIADD3 UR8, UPT, UPT, UR29, 0x4100, URZ ;  /* 0x000041001d088890 */ /* 0x008fe4000fffe0ff */
[----:B------:R-:W-:Y:S01]  /*5160*/  @!UP0 UIADD3 UR10, UPT, UPT, UR34, 0x80, URZ ;  /* 0x00000080220a8890 */ /* 0x000fe2000fffe0ff */
[----:B------:R-:W-:Y:S05]  /*5170*/  VOTEU.ALL UP0, P1 ;  /* 0x0000000000ff7886 */ /* 0x000fea0000800000 */
[----:B------:R3:W-:Y:S01]  /*5180*/  @!UP0 UTMALDG.3D [UR16], [UR4], desc[UR6] ;  /* 0x00000610040085b4 */ /* 0x0007e20008011000 */
[----:B------:R-:W-:Y:S05]  /*5190*/  VOTEU.ALL UP0, P1 ;  /* 0x0000000000ff7886 */ /* 0x000fea0000800000 */
[----:B------:R3:W-:Y:S01]  /*51a0*/  @!UP0 UTMALDG.3D [UR8], [UR4], desc[UR6] ;  /* 0x00000608040085b4 */ /* 0x0007e20008011000 */
[----:B------:R3:W-:Y:S01]  /*51b0*/  @!P1 SYNCS.ARRIVE.TRANS64.RED.A0TR RZ, [UR29+0x30], R8 ;  /* 0x00003008ffff99a7 */ /* 0x0007e2000830041d */
[----:B------:R-:W-:Y:S01]  /*51c0*/  SYNCS.ARRIVE.TRANS64.RED.A1T0 RZ, [UR44], RZ ;  /* 0x000000ffffff79a7 */ /* 0x000fe2000810042c */
[----:B------:R-:W-:Y:S05]  /*51d0*/  BRA.U UP3, `(.L_x_91) ;  /* 0xfffffff503207547 */ /* 0x000fea000b83ffff */
[----:B------:R-:W-:Y:S07]  /*51e0*/  MOV R0, UR29 ;  /* 0x0000001d00007c02 */ /* 0x000fee0008000f00 */
.L_x_92:
[----:B-1----:R-:W-:-:S04]  /*51f0*/  SHF.L.U32 R3, R11, 0x1f, RZ ;  /* 0x0000001f0b037819 */ /* 0x002fc800000006ff */
[----:B------:R1:W4:Y:S03]  /*5200*/  SYNCS.PHASECHK.TRANS64.TRYWAIT P0, [R0+URZ+0x38], R3 ;  /* 0x00003803000075a7 */ /* 0x00032600080011ff */
[----:B----4-:R-:W-:Y:S05]  /*5210*/  @!P0 NANOSLEEP.SYNCS 0x989680 ;  /* 0x009896800000895d */ /* 0x010fea0003900000 */
[----:B------:R-:W4:Y:S02]  /*5220*/  @!P0 SYNCS.PHASECHK.TRANS64 P0, [R0+URZ+0x38], R3 ;  /* 0x00003803000085a7 */ /* 0x000f2400080010ff */
[----:B--234-:R-:W-:Y:S05]  /*5230*/  @P0 EXIT ;  /* 0x000000000000094d */ /* 0x01cfea0003800000 */
[----:B------:R-:W-:Y:S05]  /*5240*/  BRA `(.L_x_92) ;  /* 0xfffffffc00e87947 */ /* 0x000fea000383ffff */
.L_x_83:
[----:B------:R-:W-:-:S06]  /*5250*/  UISETP.GE.AND UP0, UPT, UR14, 0x4, UPT ;  /* 0x000000040e00788c */ /* 0x000fcc000bf06270 */
[----:B------:R-:W-:-:S13]  /*5260*/  PLOP3.LUT P0, PT, PT, PT, UP0, 0x80, 0x8 ;  /* 0x000000000008781c */ /* 0x000fda0003f0f008 */
[----:B------:R-:W-:Y:S05]  /*5270*/  @!P0 EXIT ;  /* 0x000000000000894d */ /* 0x000fea0003800000 */
[----:B------:R-:W-:Y:S01]  /*5280*/  BAR.SYNC.DEFER_BLOCKING 0x6, 0xa0 ;  /* 0x0182800000007b1d */ /* 0x000fe20000010000 */
[----:B------:R-:W-:-:S05]  /*5290*/  IMAD.U32 R2, R4, 0x10000, RZ ;  /* 0x0001000004027824 */ /* 0x000fca00078e00ff */
[----:B------:R-:W-:Y:S01]  /*52a0*/  UMOV UR4, 0x400 ;  /* 0x0000040000047882 */ /* 0x000fe20000000000 */
[----:B------:R-:W-:Y:S01]  /*52b0*/  LOP3.LUT R2, R2, 0x600000, RZ, 0xc0, !PT ;  /* 0x0060000002027812 */ /* 0x000fe200078ec0ff */
[----:B------:R-:W-:Y:S01]  /*52c0*/  ULEA UR4, UR5, UR4, 0x18 ;  /* 0x0000000405047291 */ /* 0x000fe2000f8ec0ff */
[----:B------:R-:W-:Y:S01]  /*52d0*/  STL [R1+0x4], RZ ;  /* 0x000004ff01007387 */ /* 0x000fe20000100800 */
[----:B------:R-:W1:Y:S01]  /*52e0*/  LDCU UR42, c[0x0][0xb0c] ;  /* 0x00016180ff2a77ac */ /* 0x000e620008000800 */
[----:B------:R-:W2:Y:S01]  /*52f0*/  LDCU UR62, c[0x0][0xb20] ;  /* 0x00016400ff3e77ac */ /* 0x000ea20008000800 */
[----:B------:R-:W3:Y:S01]  /*5300*/  LDCU UR39, c[0x0][0xb30] ;  /* 0x00016600ff2777ac */ /* 0x000ee20008000800 */
[----:B------:R-:W4:Y:S04]  /*5310*/  LDCU.64 UR56, c[0x0][0x888] ;  /* 0x00011100ff3877ac */ /* 0x000f280008000a00 */
[----:B------:R-:W1:Y:S01]  /*5320*/  LDS R3, [UR4+0xf0] ;  /* 0x0000f004ff037984 */ /* 0x000e620008000800 */
[----:B------:R-:W1:Y:S01]  /*5330*/  LDCU.64 UR40, c[0x0][0xb28] ;  /* 0x00016500ff2877ac */ /* 0x000e620008000a00 */
[----:B------:R-:W1:Y:S01]  /*5340*/  LDCU.128 UR52, c[0x0][0xb10] ;  /* 0x00016200ff3477ac */ /* 0x000e620008000c00 */
[----:B------:R-:W-:Y:S01]  /*5350*/  UMOV UR43, URZ ;  /* 0x000000ff002b7c82 */ /* 0x000fe20008000000 */
[----:B------:R-:W-:Y:S01]  /*5360*/  UMOV UR50, URZ ;  /* 0x000000ff00327c82 */ /* 0x000fe20008000000 */
[----:B------:R-:W-:Y:S01]  /*5370*/  UMOV UR18, URZ ;  /* 0x000000ff00127c82 */ /* 0x000fe20008000000 */
[----:B------:R-:W-:Y:S01]  /*5380*/  UMOV UR49, URZ ;  /* 0x000000ff00317c82 */ /* 0x000fe20008000000 */
[----:B-1234-:R-:W-:-:S07]  /*5390*/  IADD3 R2, PT, PT, R3, R2, RZ ;  /* 0x0000000203027210 */ /* 0x01efce0007ffe0ff */
.L_x_113:
[----:B-1----:R-:W1:Y:S01]  /*53a0*/  S2UR UR61, SR_CgaCtaId ;  /* 0x00000000003d79c3 */ /* 0x002e620000008800 */
[----:B------:R-:W-:Y:S01]  /*53b0*/  UMOV UR44, 0x400 ;  /* 0x00000400002c7882 */ /* 0x000fe20000000000 */
[----:B------:R-:W-:Y:S04]  /*53c0*/  MOV R0, UR49 ;  /* 0x0000003100007c02 */ /* 0x000fe80008000f00 */
[----:B------:R-:W-:Y:S01]  /*53d0*/  SHF.L.U32 R3, R0, 0x1f, RZ ;  /* 0x0000001f00037819 */ /* 0x000fe200000006ff */
[----:B-1----:R-:W-:Y:S04]  /*53e0*/  ULEA UR44, UR61, UR44, 0x18 ;  /* 0x0000002c3d2c7291 */ /* 0x002fe8000f8ec0ff */
[----:B------:R-:W-:Y:S09]  /*53f0*/  ULEA UR4, UR18, UR44, 0x3 ;  /* 0x0000002c12047291 */ /* 0x000ff2000f8e18ff */
[----:B------:R-:W1:Y:S02]  /*5400*/  SYNCS.PHASECHK.TRANS64.TRYWAIT P0, [UR4+0x50], R3 ;  /* 0x00005003ff0075a7 */ /* 0x000e640008001104 */
[----:B-1----:R-:W-:Y:S05]  /*5410*/  @!P0 BRA `(.L_x_93) ;  /* 0x0000005400008947 */ /* 0x002fea0003800000 */
.L_x_145:
[----:B------:R-:W-:Y:S02]  /*5420*/  ULEA UR5, UR18, UR44, 0x4 ;  /* 0x0000002c12057291 */ /* 0x000fe4000f8e20ff */
[----:B------:R-:W-:Y:S01]  /*5430*/  UIADD3 UR4, UPT, UPT, UR4, 0x60, URZ ;  /* 0x0000006004047890 */ /* 0x000fe2000fffe0ff */
[----:B------:R-:W2:Y:S03]  /*5440*/  LDCU UR10, c[0x0][0xb24] ;  /* 0x00016480ff0a77ac */ /* 0x000ea60008000800 */
[----:B------:R-:W-:Y:S03]  /*5450*/  UPRMT UR4, URZ, 0x654, UR4 ;  /* 0x00000654ff047896 */ /* 0x000fe60008000004 */
[----:B------:R-:W3:Y:S01]  /*5460*/  LDS.128 R4, [UR5+0xd0] ;  /* 0x0000d005ff047984 */ /* 0x000ee20008000c00 */
[----:B------:R-:W-:Y:S01]  /*5470*/  @!PT LDS RZ, [RZ] ;  /* 0x00000000fffff984 */ /* 0x000fe20000000800 */
[----:B------:R-:W-:Y:S01]  /*5480*/  @!PT LDS RZ, [RZ] ;  /* 0x00000000fffff984 */ /* 0x000fe20000000800 */
[----:B------:R-:W-:Y:S01]  /*5490*/  @!PT LDS RZ, [RZ] ;  /* 0x00000000fffff984 */ /* 0x000fe20000000800 */
[----:B------:R-:W-:Y:S01]  /*54a0*/  @!PT LDS RZ, [RZ] ;  /* 0x00000000fffff984 */ /* 0x000fe20000000800 */
[----:B------:R4:W-:Y:S07]  /*54b0*/  MEMBAR.ALL.CTA ;  /* 0x0000000000007992 */ /* 0x0009ee0000008000 */
[----:B----4-:R-:W4:Y:S02]  /*54c0*/  FENCE.VIEW.ASYNC.S ;  /* 0x00000000000073c6 */ /* 0x010f240000000000 */
[----:B----4-:R-:W-:Y:S01]  /*54d0*/  SYNCS.ARRIVE.TRANS64.RED.A1T0 RZ, [UR4], RZ ;  /* 0x000000ffffff79a7 */ /* 0x010fe20008100404 */
[----:B---3--:R-:W-:Y:S11]  /*54e0*/  LOP3.LUT P0, RZ, R6, 0x1, RZ, 0xc0, !PT ;  /* 0x0000000106ff7812 */ /* 0x008ff6000780c0ff */
[----:B------:R-:W-:Y:S02]  /*54f0*/  @!UPT UIADD3 URZ, UPT, UPT, URZ, URZ, URZ ;  /* 0x000000fffffff290 */ /* 0x000fe4000fffe0ff */
[----:B------:R-:W-:Y:S01]  /*5500*/  VOTEU.ANY UP0, P0 ;  /* 0x0000000000ff7886 */ /* 0x000fe20000000100 */
[----:B------:R-:W-:Y:S01]  /*5510*/  PLOP3.LUT P3, PT, PT, PT, UP0, 0x80, 0x8 ;  /* 0x000000000008781c */ /* 0x000fe20003f6f008 */
[----:B------:R-:W-:Y:S01]  /*5520*/  UP2UR UR48, UPR, URZ, 0x1 ;  /* 0x00000001ff307883 */ /* 0x000fe20008000000 */
[----:B------:R-:W-:Y:S02]  /*5530*/  PLOP3.LUT P1, PT, PT, PT, UP0, 0x80, 0x8 ;  /* 0x000000000008781c */ /* 0x000fe40003f2f008 */
[----:B------:R-:W-:Y:S02]  /*5540*/  PLOP3.LUT P2, PT, PT, PT, UP0, 0x80, 0x8 ;  /* 0x000000000008781c */ /* 0x000fe40003f4f008 */
[----:B------:R-:W-:Y:S01]  /*5550*/  PLOP3.LUT P0, PT, PT, PT, UP0, 0x80, 0x8 ;  /* 0x000000000008781c */ /* 0x000fe20003f0f008 */
[----:B--2---:R-:W-:Y:S06]  /*5560*/  UISETP.GE.AND UP0, UPT, UR10, 0x1, UPT ;  /* 0x000000010a00788c */ /* 0x004fec000bf06270 */
[----:B-1----:R-:W-:Y:S02]  /*5570*/  @P3 MOV R3, R4 ;  /* 0x0000000400033202 */ /* 0x002fe40000000f00 */
[----:B------:R-:W-:Y:S02]  /*5580*/  @P1 LOP3.LUT R0, R5, 0xffff, RZ, 0xc0, !PT ;  /* 0x0000ffff05001812 */ /* 0x000fe400078ec0ff */
[----:B------:R-:W-:Y:S02]  /*5590*/  @P2 R2UR UR38, R3 ;  /* 0x00000000032622ca */ /* 0x000fe400000e0000 */
[----:B------:R-:W-:Y:S01]  /*55a0*/  @P0 R2UR UR37, R0 ;  /* 0x00000000002502ca */ /* 0x000fe200000e0000 */
[----:B------:R-:W-:Y:S03]  /*55b0*/  @!UPT UIADD3 URZ, UPT, UPT, URZ, URZ, URZ ;  /* 0x000000fffffff290 */ /* 0x000fe6000fffe0ff */
[----:B------:R-:W-:Y:S11]  /*55c0*/  BRA.U !UP0, `(.L_x_94) ;  /* 0x0000000108c87547 */ /* 0x000ff6000b800000 */
[----:B------:R-:W1:Y:S01]  /*55d0*/  LDCU UR7, c[0x0][0x370] ;  /* 0x00006e00ff0777ac */ /* 0x000e620008000800 */
[----:B------:R-:W2:Y:S01]  /*55e0*/  LDCU UR4, c[0x0][0x374] ;  /* 0x00006e80ff0477ac */ /* 0x000ea20008000800 */
[----:B------:R-:W-:Y:S02]  /*55f0*/  UISETP.NE.AND UP0, UPT, UR54, 0x1, UPT ;  /* 0x000000013600788c */ /* 0x000fe4000bf05270 */
[----:B------:R-:W-:Y:S02]  /*5600*/  UIMAD.WIDE.U32 UR12, UR37, UR55, URZ ;  /* 0x00000037250c72a5 */ /* 0x000fe4000f8e00ff */
[----:B------:R-:W-:Y:S02]  /*5610*/  UISETP.NE.AND UP1, UPT, UR42, 0x1, UPT ;  /* 0x000000012a00788c */ /* 0x000fe4000bf25270 */
[----:B------:R-:W-:Y:S02]  /*5620*/  UISETP.NE.AND UP2, UPT, UR10, 0x1, UPT ;  /* 0x000000010a00788c */ /* 0x000fe4000bf45270 */
[----:B------:R-:W-:Y:S02]  /*5630*/  UIMAD.WIDE.U32 UR16, UR38, UR52, URZ ;  /* 0x00000034261072a5 */ /* 0x000fe4000f8e00ff */
[----:B-1----:R-:W-:Y:S02]  /*5640*/  UIMAD.WIDE.U32 UR14, UR7, UR52, URZ ;  /* 0x00000034070e72a5 */ /* 0x002fe4000f8e00ff */
[----:B--2---:R-:W-:Y:S07]  /*5650*/  UIMAD.WIDE.U32 UR8, UR4, UR55, URZ ;  /* 0x00000037040872a5 */ /* 0x004fee000f8e00ff */
[----:B------:R-:W-:Y:S02]  /*5660*/  UMOV UR5, UR9 ;  /* 0x0000000900057c82 */ /* 0x000fe40008000000 */
[----:B------:R-:W-:Y:S03]  /*5670*/  @UP0 USHF.R.U32.HI UR4, URZ, UR62, UR5 ;  /* 0x0000003eff040299 */ /* 0x000fe60008011605 */
[----:B------:R-:W-:Y:S01]  /*5680*/  UMOV UR5, UR13 ;  /* 0x0000000d00057c82 */ /* 0x000fe20008000000 */
[----:B------:R-:W-:Y:S02]  /*5690*/  UIMAD.WIDE.U32 UR8, UR4, UR40, URZ ;  /* 0x00000028040872a5 */ /* 0x000fe4000f8e00ff */
[----:B------:R-:W-:Y:S03]  /*56a0*/  USHF.R.U32.HI UR6, URZ, UR62, UR5 ;  /* 0x0000003eff067299 */ /* 0x000fe60008011605 */
[----:B------:R-:W-:Y:S01]  /*56b0*/  UMOV UR5, UR15 ;  /* 0x0000000f00057c82 */ /* 0x000fe20008000000 */
[----:B------:R-:W-:Y:S02]  /*56c0*/  USEL UR6, UR37, UR6, !UP0 ;  /* 0x0000000625067287 */ /* 0x000fe4000c000000 */
[----:B------:R-:W-:Y:S01]  /*56d0*/  @UP1 USHF.R.U32.HI UR7, URZ, UR53, UR5 ;  /* 0x00000035ff071299 */ /* 0x000fe20008011605 */
[----:B------:R-:W-:Y:S02]  /*56e0*/  UMOV UR8, UR9 ;  /* 0x0000000900087c82 */ /* 0x000fe40008000000 */
[----:B------:R-:W-:Y:S01]  /*56f0*/  UMOV UR5, UR17 ;  /* 0x0000001100057c82 */ /* 0x000fe20008000000 */
[----:B------:R-:W-:Y:S02]  /*5700*/  UIMAD.WIDE.U32 UR12, UR7, UR40, URZ ;  /* 0x00000028070c72a5 */ /* 0x000fe4000f8e00ff */
[----:B------:R-:W-:Y:S02]  /*5710*/  @UP2 USHF.R.U32.HI UR4, URZ, UR41, UR8 ;  /* 0x00000029ff042299 */ /* 0x000fe40008011608 */
[----:B------:R-:W-:Y:S02]  /*5720*/  USHF.R.U32.HI UR5, URZ, UR53, UR5 ;  /* 0x00000035ff057299 */ /* 0x000fe40008011605 */
[----:B------:R-:W-:Y:S02]  /*5730*/  UIMAD UR4, UR10, UR4, URZ ;  /* 0x000000040a0472a4 */ /* 0x000fe4000f8e02ff */
[----:B------:R-:W-:Y:S02]  /*5740*/  USEL UR5, UR38, UR5, !UP1 ;  /* 0x0000000526057287 */ /* 0x000fe4000c800000 */
[----:B------:R-:W-:Y:S01]  /*5750*/  UISETP.GE.AND UP0, UPT, UR6, UR4, UPT ;  /* 0x000000040600728c */ /* 0x000fe2000bf06270 */
[----:B------:R-:W-:Y:S01]  /*5760*/  UMOV UR8, UR13 ;  /* 0x0000000d00087c82 */ /* 0x000fe20008000000 */
[----:B------:R-:W-:Y:S02]  /*5770*/  UIMAD.WIDE.U32 UR12, UR6, UR40, URZ ;  /* 0x00000028060c72a5 */ /* 0x000fe4000f8e00ff */
[----:B------:R-:W-:Y:S04]  /*5780*/  @UP2 USHF.R.U32.HI UR7, URZ, UR41, UR8 ;  /* 0x00000029ff072299 */ /* 0x000fe80008011608 */
[----:B------:R-:W-:Y:S01]  /*5790*/  UIMAD UR8, UR10, UR7, URZ ;  /* 0x000000070a0872a4 */ /* 0x000fe2000f8e02ff */
[----:B------:R-:W-:Y:S03]  /*57a0*/  UMOV UR4, UR13 ;  /* 0x0000000d00047c82 */ /* 0x000fe60008000000 */
[----:B------:R-:W-:Y:S02]  /*57b0*/  UISETP.GE.OR UP0, UPT, UR5, UR8, UP0 ;  /* 0x000000080500728c */ /* 0x000fe40008706670 */
[----:B------:R-:W-:Y:S02]  /*57c0*/  USHF.R.U32.HI UR4, URZ, UR41, UR4 ;  /* 0x00000029ff047299 */ /* 0x000fe40008011604 */
[----:B------:R-:W-:Y:S02]  /*57d0*/  UIMAD.WIDE.U32 UR8, UR5, UR40, URZ ;  /* 0x00000028050872a5 */ /* 0x000fe4000f8e00ff */
[----:B------:R-:W-:Y:S02]  /*57e0*/  USEL UR12, UR6, UR4, !UP2 ;  /* 0x00000004060c7287 */ /* 0x000fe4000d000000 */
[----:B------:R-:W-:Y:S02]  /*57f0*/  UIADD3 UR8, UPT, UPT, -UR5, URZ, URZ ;  /* 0x000000ff05087290 */ /* 0x000fe4000fffe1ff */
[----:B------:R-:W-:Y:S01]  /*5800*/  UIADD3 UR11, UPT, UPT, -UR12, URZ, URZ ;  /* 0x000000ff0c0b7290 */ /* 0x000fe2000fffe1ff */
[----:B------:R-:W-:Y:S01]  /*5810*/  @!UP0 UMOV UR4, UR9 ;  /* 0x0000000900048c82 */ /* 0x000fe20008000000 */
[----:B------:R-:W-:Y:S02]  /*5820*/  UIADD3 UR9, UPT, UPT, -UR6, URZ, URZ ;  /* 0x000000ff06097290 */ /* 0x000fe4000fffe1ff */
[----:B------:R-:W-:Y:S02]  /*5830*/  @!UP0 USHF.R.U32.HI UR4, URZ, UR41, UR4 ;  /* 0x00000029ff048299 */ /* 0x000fe40008011604 */
[----:B------:R-:W-:Y:S02]  /*5840*/  UIMAD UR11, UR10, UR11, UR6 ;  /* 0x0000000b0a0b72a4 */ /* 0x000fe4000f8e0206 */
[----:B------:R-:W-:Y:S04]  /*5850*/  @!UP0 USEL UR4, UR5, UR4, !UP2 ;  /* 0x0000000405048287 */ /* 0x000fe8000d000000 */
[----:B------:R-:W-:Y:S02]  /*5860*/  @!UP0 UIMAD UR11, UR7, UR11, UR4 ;  /* 0x0000000b070b82a4 */ /* 0x000fe4000f8e0204 */
[----:B------:R-:W-:Y:S02]  /*5870*/  @!UP0 UIADD3 UR12, UPT, UPT, UR12, -UR4, URZ ;  /* 0x800000040c0c8290 */ /* 0x000fe4000fffe0ff */
[----:B------:R-:W-:Y:S02]  /*5880*/  UIMAD UR7, UR42, UR8, UR38 ;  /* 0x000000082a0772a4 */ /* 0x000fe4000f8e0226 */
[----:B------:R-:W-:Y:S02]  /*5890*/  @!UP0 UIMAD UR6, UR12, UR10, UR5 ;  /* 0x0000000a0c0682a4 */ /* 0x000fe4000f8e0205 */
[----:B------:R-:W-:Y:S01]  /*58a0*/  UIMAD UR4, UR54, UR9, UR37 ;  /* 0x00000009360472a4 */ /* 0x000fe2000f8e0225 */
[----:B------:R-:W-:Y:S02]  /*58b0*/  @!UP0 UMOV UR5, UR11 ;  /* 0x0000000b00058c82 */ /* 0x000fe40008000000 */
[----:B------:R-:W-:Y:S02]  /*58c0*/  UIMAD UR38, UR5, UR42, UR7 ;  /* 0x0000002a052672a4 */ /* 0x000fe4000f8e0207 */
[----:B------:R-:W-:Y:S11]  /*58d0*/  UIMAD UR37, UR6, UR54, UR4 ;  /* 0x00000036062572a4 */ /* 0x000ff6000f8e0204 */
[----:B------:R-:W-:Y:S01]  /*58e0*/  @!UPT UIADD3 URZ, UPT, UPT, URZ, URZ, URZ ;  /* 0x000000fffffff290 */ /* 0x000fe2000fffe0ff */
.L_x_94:
[----:B------:R-:W-:Y:S02]  /*58f0*/  UISETP.NE.AND UP0, UPT, UR39, 0x1, UPT ;  /* 0x000000012700788c */ /* 0x000fe4000bf05270 */
[----:B------:R-:W-:Y:S02]  /*5900*/  UISETP.NE.AND UP1, UPT, UR48, URZ, UPT ;  /* 0x000000ff3000728c */ /* 0x000fe4000bf25270 */
[----:B------:R-:W-:Y:S04]  /*5910*/  UIADD3 UR45, UPT, UPT, UR18, 0x1, URZ ;  /* 0x00000001122d7890 */ /* 0x000fe8000fffe0ff */
[----:B------:R-:W-:Y:S02]  /*5920*/  PLOP3.LUT P1, PT, PT, PT, UP1, 0x80, 0x8 ;  /* 0x000000000008781c */ /* 0x000fe40003f2f018 */
[----:B------:R-:W-:Y:S01]  /*5930*/  PLOP3.LUT P0, PT, PT, PT, UP1, 0x80, 0x8 ;  /* 0x000000000008781c */ /* 0x000fe20003f0f018 */
[----:B------:R-:W1:Y:S01]  /*5940*/  @!UP0 LDCU.128 UR12, c[0x0][0xb10] ;  /* 0x00016200ff0c87ac */ /* 0x000e620008000c00 */
[----:B------:R-:W2:Y:S09]  /*5950*/  @!UP0 LDCU UR5, c[0x0][0xb0c] ;  /* 0x00016180ff0587ac */ /* 0x000eb20008000800 */
[----:B------:R-:W-:Y:S01]  /*5960*/  @P1 SHF.R.U32.HI R4, RZ, 0x10, R5 ;  /* 0x00000010ff041819 */ /* 0x000fe20000011605 */
[----:B------:R-:W3:Y:S03]  /*5970*/  @!UP0 LDCU UR10, c[0x0][0xb20] ;  /* 0x00016400ff0a87ac */ /* 0x000ee60008000800 */
[----:B------:R-:W-:Y:S01]  /*5980*/  @P0 R2UR UR51, R4 ;  /* 0x00000000043302ca */ /* 0x000fe200000e0000 */
[----:B-1----:R-:W-:Y:S02]  /*5990*/  UIMAD.WIDE.U32 UR8, UR38, UR12, URZ ;  /* 0x0000000c260872a5 */ /* 0x002fe4000f8e00ff */
[----:B------:R-:W-:Y:S02]  /*59a0*/  UIMAD.WIDE.U32 UR6, UR37, UR15, URZ ;  /* 0x0000000f250672a5 */ /* 0x000fe4000f8e00ff */
[----:B------:R-:W-:Y:S03]  /*59b0*/  @!UP0 UISETP.NE.AND UP1, UPT, UR14, 0x1, UPT ;  /* 0x000000010e00888c */ /* 0x000fe6000bf25270 */
[----:B------:R-:W-:Y:S01]  /*59c0*/  @!UP0 UMOV UR4, UR9 ;  /* 0x0000000900048c82 */ /* 0x000fe20008000000 */
[----:B--2---:R-:W-:Y:S02]  /*59d0*/  @!UP0 UISETP.NE.AND UP2, UPT, UR5, 0x1, UPT ;  /* 0x000000010500888c */ /* 0x004fe4000bf45270 */
[----:B------:R-:W-:Y:S01]  /*59e0*/  @!UP0 USHF.R.U32.HI UR4, URZ, UR13, UR4 ;  /* 0x0000000dff048299 */ /* 0x000fe20008011604 */
[----:B------:R-:W-:Y:S02]  /*59f0*/  @!UP0 UMOV UR6, UR7 ;  /* 0x0000000700068c82 */ /* 0x000fe40008000000 */
[----:B---3--:R-:W-:Y:S02]  /*5a00*/  @!UP0 USHF.R.U32.HI UR6, URZ, UR10, UR6 ;  /* 0x0000000aff068299 */ /* 0x008fe40008011606 */
[----:B------:R-:W-:Y:S02]  /*5a10*/  @!UP0 USEL UR7, UR38, UR4, !UP2 ;  /* 0x0000000426078287 */ /* 0x000fe4000d000000 */
[----:B------:R-:W-:Y:S04]  /*5a20*/  @!UP0 USEL UR6, UR37, UR6, !UP1 ;  /* 0x0000000625068287 */ /* 0x000fe8000c800000 */
[----:B------:R-:W-:Y:S02]  /*5a30*/  @!UP0 UIADD3 UR4, UPT, UPT, -UR7, UR6, URZ ;  /* 0x0000000607048290 */ /* 0x000fe4000fffe1ff */
[----:B------:R-:W-:Y:S02]  /*5a40*/  @!UP0 UIADD3 UR6, UPT, UPT, UR7, -UR6, URZ ;  /* 0x8000000607068290 */ /* 0x000fe4000fffe0ff */
[----:B------:R-:W-:Y:S02]  /*5a50*/  UIADD3 UR7, UPT, UPT, UR44, 0x100, URZ ;  /* 0x000001002c077890 */ /* 0x000fe4000fffe0ff */
[----:B------:R-:W-:Y:S02]  /*5a60*/  @!UP0 UIMAD UR38, UR4, UR5, UR38 ;  /* 0x00000005042682a4 */ /* 0x000fe4000f8e0226 */
[----:B------:R-:W-:Y:S02]  /*5a70*/  @!UP0 UIMAD UR37, UR6, UR14, UR37 ;  /* 0x0000000e062582a4 */ /* 0x000fe4000f8e0225 */
[----:B------:R-:W-:Y:S09]  /*5a80*/  ULOP3.LUT UP0, URZ, UR7, 0x90, URZ, 0xc0, !UPT ;  /* 0x0000009007ff7892 */ /* 0x000ff2000f80c0ff */
[----:B------:R-:W-:Y:S05]  /*5a90*/  BRA.U !UP0, `(.L_x_95) ;  /* 0x0000000108407547 */ /* 0x000fea000b800000 */
[----:B------:R-:W1:Y:S01]  /*5aa0*/  LDCU.64 UR8, c[0x4][0x80] ;  /* 0x01001000ff0877ac */ /* 0x000e620008000a00 */
[----:B------:R-:W-:Y:S01]  /*5ab0*/  MOV R15, 0x0 ;  /* 0x00000000000f7802 */ /* 0x000fe20000000f00 */
[----:B------:R-:W-:Y:S02]  /*5ac0*/  HFMA2 R12, -RZ, RZ, 0, 5.9604644775390625e-08 ;  /* 0x00000001ff0c7431 */ /* 0x000fe400000001ff */
[----:B------:R-:W-:Y:S02]  /*5ad0*/  IMAD.MOV.U32 R8, RZ, RZ, 0x70 ;  /* 0x00000070ff087424 */ /* 0x000fe400078e00ff */
[----:B------:R-:W-:Y:S01]  /*5ae0*/  IMAD.MOV.U32 R13, RZ, RZ, RZ ;  /* 0x000000ffff0d7224 */ /* 0x000fe200078e00ff */
[----:B------:R-:W2:Y:S01]  /*5af0*/  LDCU.64 UR6, c[0x4][0x88] ;  /* 0x01001100ff0677ac */ /* 0x000ea20008000a00 */
[----:B------:R-:W3:Y:S01]  /*5b00*/  LDC.64 R14, c[0x4][R15] ;  /* 0x010000000f0e7b82 */ /* 0x000ee20000000a00 */
[----:B------:R-:W4:Y:S01]  /*5b10*/  LDCU.64 UR4, c[0x4][0x8] ;  /* 0x01000100ff0477ac */ /* 0x000f220008000a00 */
[----:B-1----:R-:W-:Y:S01]  /*5b20*/  MOV R5, UR9 ;  /* 0x0000000900057c02 */ /* 0x002fe20008000f00 */
[----:B------:R-:W-:Y:S01]  /*5b30*/  IMAD.U32 R4, RZ, RZ, UR8 ;  /* 0x00000008ff047e24 */ /* 0x000fe2000f8e00ff */
[----:B--2---:R-:W-:Y:S01]  /*5b40*/  MOV R7, UR7 ;  /* 0x0000000700077c02 */ /* 0x004fe20008000f00 */
[----:B------:R-:W-:Y:S01]  /*5b50*/  IMAD.U32 R6, RZ, RZ, UR6 ;  /* 0x00000006ff067e24 */ /* 0x000fe2000f8e00ff */
[----:B----4-:R-:W-:Y:S01]  /*5b60*/  MOV R11, UR5 ;  /* 0x00000005000b7c02 */ /* 0x010fe20008000f00 */
[----:B------:R-:W-:Y:S02]  /*5b70*/  IMAD.U32 R10, RZ, RZ, UR4 ;  /* 0x00000004ff0a7e24 */ /* 0x000fe4000f8e00ff */
[----:B------:R-:W-:Y:S07]  /*5b80*/  LEPC R20, `(.L_x_95) ;  /* 0x000000001014794e */ /* 0x000fee0000000000 */
[----:B---3-5:R-:W-:Y:S05]  /*5b90*/  CALL.ABS.NOINC R14 ;  /* 0x000000000e007343 */ /* 0x028fea0003c00000 */
.L_x_95:
[----:B------:R-:W-:Y:S04]  /*5ba0*/  UIADD3 UR4, UPT, UPT, UR44, 0x5100, URZ ;  /* 0x000051002c047890 */ /* 0x000fe8000fffe0ff */
        /* <DEDUP_REMOVED lines=18> */
.L_x_96:
[----:B------:R-:W-:Y:S01]  /*5cd0*/  PLOP3.LUT P1, PT, PT, PT, PT, 0x8, 0x80 ;  /* 0x000000000080781c */ /* 0x000fe20003f2e170 */
[----:B------:R-:W-:Y:S01]  /*5ce0*/  UISETP.NE.AND UP1, UPT, UR60, URZ, UPT ;  /* 0x000000ff3c00728c */ /* 0x000fe2000bf25270 */
[----:B------:R1:W5:Y:S01]  /*5cf0*/  LDL R16, [R1] ;  /* 0x0000000001107983 */ /* 0x0003620000100800 */
[----:B------:R-:W2:Y:S04]  /*5d00*/  LDC.64 R6, c[0x0][0x890] ;  /* 0x00022400ff067b82 */ /* 0x000ea80000000a00 */
[----:B------:R-:W-:Y:S04]  /*5d10*/  PLOP3.LUT P0, PT, PT, PT, UP1, 0x80, 0x8 ;  /* 0x000000000008781c */ /* 0x000fe80003f0f018 */
[----:B------:R-:W3:Y:S01]  /*5d20*/  LDC.64 R4, c[0x0][0x8b0] ;  /* 0x00022c00ff047b82 */ /* 0x000ee20000000a00 */
[----:B------:R-:W4:Y:S01]  /*5d30*/  @UP1 LDCU.64 UR4, c[0x0][0x888] ;  /* 0x00011100ff0417ac */ /* 0x000f220008000a00 */
[----:B--2---:R-:W-:Y:S01]  /*5d40*/  ISETP.NE.U32.AND P3, PT, R6, RZ, PT ;  /* 0x000000ff0600720c */ /* 0x004fe20003f65070 */
[----:B----4-:R-:W-:Y:S03]  /*5d50*/  @UP1 UISETP.NE.U32.AND UP0, UPT, UR4, URZ, UPT ;  /* 0x000000ff0400128c */ /* 0x010fe6000bf05070 */
[----:B------:R-:W-:Y:S02]  /*5d60*/  ISETP.NE.AND.EX P3, PT, R7, RZ, PT, P3 ;  /* 0x000000ff0700720c */ /* 0x000fe40003f65330 */
[----:B---3--:R-:W-:Y:S01]  /*5d70*/  ISETP.NE.U32.AND P4, PT, R4, RZ, PT ;  /* 0x000000ff0400720c */ /* 0x008fe20003f85070 */
[----:B------:R-:W-:Y:S01]  /*5d80*/  @UP1 UISETP.NE.AND.EX UP0, UPT, UR5, URZ, UPT, UP0 ;  /* 0x000000ff0500128c */ /* 0x000fe2000bf05300 */
[----:B------:R-:W-:Y:S02]  /*5d90*/  @P0 PLOP3.LUT P1, PT, P3, PT, PT, 0x80, 0x8 ;  /* 0x000000000008081c */ /* 0x000fe40001f2f070 */
[----:B------:R-:W-:Y:S01]  /*5da0*/  ISETP.NE.AND.EX P4, PT, R5, RZ, PT, P4 ;  /* 0x000000ff0500720c */ /* 0x000fe20003f85340 */
[----:B------:R-:W-:Y:S06]  /*5db0*/  @UP1 USEL UR4, URZ, 0xffffffff, UP0 ;  /* 0xffffffffff041887 */ /* 0x000fec0008000000 */
[----:B-1----:R-:W-:Y:S06]  /*5dc0*/  @!P3 BRA `(.L_x_97) ;  /* 0x00000000003cb947 */ /* 0x002fec0003800000 */
[----:B------:R-:W1:Y:S01]  /*5dd0*/  LDC.64 R8, c[0x0][0x888] ;  /* 0x00022200ff087b82 */ /* 0x000e620000000a00 */
[----:B------:R-:W2:Y:S01]  /*5de0*/  LDCU.64 UR6, c[0x0][0x358] ;  /* 0x00006b00ff0677ac */ /* 0x000ea20008000a00 */
[----:B------:R-:W-:Y:S01]  /*5df0*/  IMAD.MOV.U32 R0, RZ, RZ, 0x1 ;  /* 0x00000001ff007424 */ /* 0x000fe200078e00ff */
[----:B-1----:R-:W-:Y:S04]  /*5e00*/  ISETP.NE.U32.AND P2, PT, R8, RZ, PT ;  /* 0x000000ff0800720c */ /* 0x002fe80003f45070 */
[----:B------:R-:W-:Y:S11]  /*5e10*/  ISETP.NE.AND.EX P2, PT, R9, RZ, PT, P2 ;  /* 0x000000ff0900720c */ /* 0x000ff60003f45320 */
[----:B------:R-:W-:Y:S02]  /*5e20*/  @!UPT UIADD3 URZ, UPT, UPT, URZ, URZ, URZ ;  /* 0x000000fffffff290 */ /* 0x000fe4000fffe0ff */
[----:B------:R-:W1:Y:S01]  /*5e30*/  @P2 LDC.64 R8, c[0x0][0x888] ;  /* 0x00022200ff082b82 */ /* 0x000e620000000a00 */
[----:B------:R-:W-:Y:S04]  /*5e40*/  @P2 IMAD R3, R6, UR36, RZ ;  /* 0x0000002406032c24 */ /* 0x000fe8000f8e02ff */
[----:B-1----:R-:W-:Y:S04]  /*5e50*/  @P2 IMAD.WIDE R8, R3, 0x4, R8 ;  /* 0x0000000403082825 */ /* 0x002fe800078e0208 */
[----:B------:R-:W-:Y:S01]  /*5e60*/  IMAD.MOV.U32 R3, RZ, RZ, 0x1 ;  /* 0x00000001ff037424 */ /* 0x000fe200078e00ff */
[----:B--2--5:R1:W5:Y:S04]  /*5e70*/  @P2 LDG.E R154, desc[UR6][R8.64] ;  /* 0x00000006089a2981 */ /* 0x024368000c1e1900 */
[----:B------:R-:W-:Y:S04]  /*5e80*/  @P2 PRMT R16, R3, 0x7610, R16 ;  /* 0x0000761003102816 */ /* 0x000fe80000000010 */
[----:B------:R-:W-:Y:S05]  /*5e90*/  @!P2 PRMT R16, R0, 0x7610, R16 ;  /* 0x000076100010a816 */ /* 0x000fea0000000010 */
[----:B------:R1:W-:Y:S02]  /*5ea0*/  STL.S16 [R1], R16 ;  /* 0x0000001001007387 */ /* 0x0003e40000100600 */
[----:B-1----:R-:W2:Y:S02]  /*5eb0*/  @!P2 LDC R154, c[0x0][0x880] ;  /* 0x00022000ff9aab82 */ /* 0x002ea40000000800 */
.L_x_97:
[----:B------:R-:W-:Y:S05]  /*5ec0*/  @!P4 BRA `(.L_x_98) ;  /* 0x000000000028c947 */ /* 0x000fea0003800000 */
[----:B------:R-:W1:Y:S01]  /*5ed0*/  LDC.64 R6, c[0x0][0x8a8] ;  /* 0x00022a00ff067b82 */ /* 0x000e620000000a00 */
[----:B------:R-:W3:Y:S01]  /*5ee0*/  LDCU.64 UR6, c[0x0][0x358] ;  /* 0x00006b00ff0677ac */ /* 0x000ee20008000a00 */
[----:B-1----:R-:W-:Y:S04]  /*5ef0*/  ISETP.NE.U32.AND P2, PT, R6, RZ, PT ;  /* 0x000000ff0600720c */ /* 0x002fe80003f45070 */
[----:B------:R-:W-:Y:S11]  /*5f00*/  ISETP.NE.AND.EX P2, PT, R7, RZ, PT, P2 ;  /* 0x000000ff0700720c */ /* 0x000ff60003f45320 */
[----:B------:R-:W-:Y:S02]  /*5f10*/  @!UPT UIADD3 URZ, UPT, UPT, URZ, URZ, URZ ;  /* 0x000000fffffff290 */ /* 0x000fe4000fffe0ff */
[----:B------:R-:W1:Y:S01]  /*5f20*/  @P2 LDC.64 R6, c[0x0][0x8a8] ;  /* 0x00022a00ff062b82 */ /* 0x000e620000000a00 */
[----:B------:R-:W-:Y:S04]  /*5f30*/  @P2 IMAD R3, R4, UR36, RZ ;  /* 0x0000002404032c24 */ /* 0x000fe8000f8e02ff */
[----:B-1----:R-:W-:Y:S05]  /*5f40*/  @P2 IMAD.WIDE R6, R3, 0x4, R6 ;  /* 0x0000000403062825 */ /* 0x002fea00078e0206 */
[----:B---3-5:R1:W5:Y:S02]  /*5f50*/  @P2 LDG.E R152, desc[UR6][R6.64] ;  /* 0x0000000606982981 */ /* 0x028364000c1e1900 */
[----:B-1----:R-:W3:Y:S02]  /*5f60*/  @!P2 LDC R152, c[0x0][0x8a0] ;  /* 0x00022800ff98ab82 */ /* 0x002ee40000000800 */
.L_x_98:
[----:B------:R-:W4:Y:S01]  /*5f70*/  LDL R7, [R1+0x4] ;  /* 0x0000040001077983 */ /* 0x000f220000100800 */
[----:B--2--5:R-:W-:Y:S01]  /*5f80*/  @P0 ISETP.NE.AND P4, PT, R154, RZ, PT ;  /* 0x000000ff9a00020c */ /* 0x024fe20003f85270 */
[----:B------:R-:W-:Y:S01]  /*5f90*/  IMAD.U32 R3, RZ, RZ, UR4 ;  /* 0x00000004ff037e24 */ /* 0x000fe2000f8e00ff */
[----:B------:R-:W-:Y:S01]  /*5fa0*/  @P0 LOP3.LUT P2, RZ, R16, 0xff, RZ, 0xc0, !PT ;  /* 0x000000ff10ff0812 */ /* 0x000fe2000784c0ff */
[----:B------:R-:W-:Y:S01]  /*5fb0*/  BSSY B1, `(.L_x_99) ;  /* 0x000006a000017945 */ /* 0x000fe20003800000 */
[----:B------:R-:W-:Y:S02]  /*5fc0*/  @P0 SEL R4, RZ, 0xffffffff, P4 ;  /* 0xffffffffff040807 */ /* 0x000fe40002000000 */
[----:B------:R-:W-:Y:S02]  /*5fd0*/  CS2R R190, SRZ ;  /* 0x0000000000be7805 */ /* 0x000fe4000001ff00 */
[----:B------:R-:W-:Y:S02]  /*5fe0*/  PLOP3.LUT P5, PT, PT, PT, PT, 0x8, 0x80 ;  /* 0x000000000080781c */ /* 0x000fe40003fae170 */
[----:B------:R-:W-:Y:S02]  /*5ff0*/  CS2R R188, SRZ ;  /* 0x0000000000bc7805 */ /* 0x000fe4000001ff00 */
[----:B------:R-:W-:Y:S01]  /*6000*/  @P1 SEL R4, R3, R4, !P2 ;  /* 0x0000000403041207 */ /* 0x000fe20005000000 */
[----:B------:R-:W-:Y:S01]  /*6010*/  IMAD.U32 R3, RZ, RZ, UR50 ;  /* 0x00000032ff037e24 */ /* 0x000fe2000f8e00ff */
[----:B------:R-:W-:Y:S02]  /*6020*/  CS2R R186, SRZ ;  /* 0x0000000000ba7805 */ /* 0x000fe4000001ff00 */
[----:B------:R-:W-:Y:S02]  /*6030*/  CS2R R184, SRZ ;  /* 0x0000000000b87805 */ /* 0x000fe4000001ff00 */
[----:B------:R-:W-:Y:S02]  /*6040*/  @P0 LOP3.LUT R4, R4, 0x1, RZ, 0xc0, !PT ;  /* 0x0000000104040812 */ /* 0x000fe400078ec0ff */
[----:B------:R-:W-:Y:S02]  /*6050*/  CS2R R194, SRZ ;  /* 0x0000000000c27805 */ /* 0x000fe4000001ff00 */
[----:B------:R-:W-:Y:S02]  /*6060*/  SHF.L.U32 R5, R3, 0x1f, RZ ;  /* 0x0000001f03057819 */ /* 0x000fe400000006ff */
[----:B------:R-:W-:Y:S02]  /*6070*/  CS2R R192, SRZ ;  /* 0x0000000000c07805 */ /* 0x000fe4000001ff00 */
[----:B------:R-:W-:Y:S01]  /*6080*/  ISETP.NE.U32.OR P1, PT, R4, 0x1, !P0 ;  /* 0x000000010400780c */ /* 0x000fe20004725470 */
[----:B------:R-:W-:Y:S01]  /*6090*/  IMAD.U32 R4, RZ, RZ, UR43 ;  /* 0x0000002bff047e24 */ /* 0x000fe2000f8e00ff */
[----:B------:R-:W-:Y:S02]  /*60a0*/  CS2R R198, SRZ ;  /* 0x0000000000c67805 */ /* 0x000fe4000001ff00 */
[----:B------:R-:W-:Y:S02]  /*60b0*/  CS2R R196, SRZ ;  /* 0x0000000000c47805 */ /* 0x000fe4000001ff00 */
[----:B------:R-:W-:Y:S02]  /*60c0*/  CS2R R182, SRZ ;  /* 0x0000000000b67805 */ /* 0x000fe4000001ff00 */
[----:B------:R-:W-:Y:S02]  /*60d0*/  CS2R R180, SRZ ;  /* 0x0000000000b47805 */ /* 0x000fe4000001ff00 */
[----:B------:R-:W-:Y:S02]  /*60e0*/  LEA R0, R4, UR44, 0x3 ;  /* 0x0000002c04007c11 */ /* 0x000fe4000f8e18ff */
[----:B------:R-:W-:Y:S02]  /*60f0*/  CS2R R178, SRZ ;  /* 0x0000000000b27805 */ /* 0x000fe4000001ff00 */
        /* <DEDUP_REMOVED lines=9> */
[----:B----4-:R-:W-:Y:S04]  /*6190*/  @P1 SHF.L.U32 R6, R7, 0x1f, RZ ;  /* 0x0000001f07061819 */ /* 0x010fe800000006ff */
[----:B------:R-:W1:Y:S01]  /*61a0*/  @P1 SYNCS.PHASECHK.TRANS64.TRYWAIT P0, [UR44+0x30], R6 ;  /* 0x00003006ff0015a7 */ /* 0x000e62000800112c */
[----:B------:R2:W4:Y:S01]  /*61b0*/  SYNCS.PHASECHK.TRANS64.TRYWAIT P4, [R0+URZ+0x70], R5 ;  /* 0x00007005000075a7 */ /* 0x00052200080811ff */
[----:B-1----:R-:W-:Y:S01]  /*61c0*/  @P1 PLOP3.LUT P5, PT, P0, PT, PT, 0x8, 0x80 ;  /* 0x000000000080181c */ /* 0x002fe200007ae170 */
[----:B------:R-:W-:Y:S01]  /*61d0*/  @!UPT UIADD3 URZ, UPT, UPT, URZ, URZ, URZ ;  /* 0x000000fffffff290 */ /* 0x000fe2000fffe0ff */
[----:B--2-4-:R-:W-:Y:S11]  /*61e0*/  @!P1 BRA `(.L_x_100) ;  /* 0x0000000400189947 */ /* 0x014ff60003800000 */
[----:B------:R-:W-:Y:S01]  /*61f0*/  ISETP.NE.U32.AND P0, PT, RZ, UR56, PT ;  /* 0x00000038ff007c0c */ /* 0x000fe2000bf05070 */
[----:B------:R-:W-:Y:S01]  /*6200*/  BSSY B0, `(.L_x_101) ;  /* 0x0000022000007945 */ /* 0x000fe20003800000 */
[----:B------:R-:W-:Y:S02]  /*6210*/  ISETP.NE.AND P2, PT, R154, RZ, PT ;  /* 0x000000ff9a00720c */ /* 0x000fe40003f45270 */
[----:B------:R-:W-:Y:S02]  /*6220*/  CS2R R162, SRZ ;  /* 0x0000000000a27805 */ /* 0x000fe4000001ff00 */
[----:B------:R-:W-:Y:S02]  /*6230*/  ISETP.NE.AND.EX P0, PT, RZ, UR57, PT, P0 ;  /* 0x00000039ff007c0c */ /* 0x000fe4000bf05300 */
[----:B------:R-:W-:Y:S02]  /*6240*/  CS2R R160, SRZ ;  /* 0x0000000000a07805 */ /* 0x000fe4000001ff00 */
[----:B------:R-:W-:Y:S02]  /*6250*/  LOP3.LUT P1, RZ, R16, 0xff, RZ, 0xc0, !PT ;  /* 0x000000ff10ff7812 */ /* 0x000fe4000782c0ff */
[----:B------:R-:W-:Y:S02]  /*6260*/  CS2R R170, SRZ ;  /* 0x0000000000aa7805 */ /* 0x000fe4000001ff00 */
[----:B------:R-:W-:Y:S02]  /*6270*/  SEL R3, RZ, 0xffffffff, P2 ;  /* 0xffffffffff037807 */ /* 0x000fe40001000000 */
[----:B------:R-:W-:Y:S02]  /*6280*/  CS2R R168, SRZ ;  /* 0x0000000000a87805 */ /* 0x000fe4000001ff00 */
[----:B------:R-:W-:Y:S02]  /*6290*/  SEL R4, RZ, 0xffffffff, P0 ;  /* 0xffffffffff047807 */ /* 0x000fe40000000000 */
[----:B------:R-:W-:Y:S02]  /*62a0*/  CS2R R178, SRZ ;  /* 0x0000000000b27805 */ /* 0x000fe4000001ff00 */
[----:B------:R-:W-:Y:S02]  /*62b0*/  PLOP3.LUT P0, PT, PT, PT, PT, 0x8, 0x80 ;  /* 0x000000000080781c */ /* 0x000fe40003f0e170 */
[----:B------:R-:W-:Y:S02]  /*62c0*/  CS2R R176, SRZ ;  /* 0x0000000000b07805 */ /* 0x000fe4000001ff00 */
[----:B------:R-:W-:Y:S02]  /*62d0*/  @P3 SEL R3, R4, R3, !P1 ;  /* 0x0000000304033207 */ /* 0x000fe40004800000 */
[----:B------:R-:W-:Y:S02]  /*62e0*/  CS2R R198, SRZ ;  /* 0x0000000000c67805 */ /* 0x000fe4000001ff00 */
[----:B------:R-:W-:Y:S02]  /*62f0*/  CS2R R196, SRZ ;  /* 0x0000000000c47805 */ /* 0x000fe4000001ff00 */
[----:B------:R-:W-:Y:S02]  /*6300*/  CS2R R186, SRZ ;  /* 0x0000000000ba7805 */ /* 0x000fe4000001ff00 */
[----:B------:R-:W-:Y:S02]  /*6310*/  LOP3.LUT R3, R3, 0x1, RZ, 0xc0, !PT ;  /* 0x0000000103037812 */ /* 0x000fe400078ec0ff */
[----:B------:R-:W-:Y:S02]  /*6320*/  CS2R R184, SRZ ;  /* 0x0000000000b87805 */ /* 0x000fe4000001ff00 */
[----:B------:R-:W-:Y:S11]  /*6330*/  ISETP.NE.U32.AND P1, PT, R3, 0x1, PT ;  /* 0x000000010300780c */ /* 0x000ff60003f25070 */
[----:B------:R-:W-:Y:S02]  /*6340*/  @!UPT UIADD3 URZ, UPT, UPT, URZ, URZ, URZ ;  /* 0x000000fffffff290 */ /* 0x000fe4000fffe0ff */
[----:B------:R-:W1:Y:S02]  /*6350*/  @P1 S2R R3, SR_TID.X ;  /* 0x0000000000031919 */ /* 0x000e640000002100 */
[C---:B-1----:R-:W-:Y:S02]  /*6360*/  @P1 IMAD.SHL.U32 R6, R3.reuse, 0x20, RZ ;  /* 0x0000002003061824 */ /* 0x042fe400078e00ff */
[----:B------:R-:W-:Y:S03]  /*6370*/  @P1 IMAD.SHL.U32 R3, R3, 0x4, RZ ;  /* 0x0000000403031824 */ /* 0x000fe600078e00ff */
[C---:B------:R-:W-:Y:S02]  /*6380*/  @P1 LOP3.LUT R4, R6.reuse, 0x80, RZ, 0xc0, !PT ;  /* 0x0000008006041812 */ /* 0x040fe400078ec0ff */
[----:B------:R-:W-:Y:S02]  /*6390*/  @P1 LOP3.LUT P2, RZ, R6, 0x80, RZ, 0xc0, !PT ;  /* 0x0000008006ff1812 */ /* 0x000fe4000784c0ff */
[----:B------:R-:W-:Y:S02]  /*63a0*/  @P1 LOP3.LUT R3, R4, 0x10, R3, 0xf8, !PT ;  /* 0x0000001004031812 */ /* 0x000fe400078ef803 */
[----:B------:R-:W-:Y:S02]  /*63b0*/  @P1 PLOP3.LUT P0, PT, P2, PT, PT, 0x80, 0x8 ;  /* 0x000000000008181c */ /* 0x000fe4000170f070 */
[----:B------:R-:W-:Y:S05]  /*63c0*/  @P1 LOP3.LUT R6, R3, 0xf60, R6, 0xf8, !PT ;  /* 0x00000f6003061812 */ /* 0x000fea00078ef806 */
[----:B------:R-:W-:Y:S01]  /*63d0*/  @P1 VIADD R4, R6, UR44 ;  /* 0x0000002c06041c36 */ /* 0x000fe20008000000 */
[----:B------:R-:W-:Y:S06]  /*63e0*/  @!P5 BRA `(.L_x_102) ;  /* 0x00000000000cd947 */ /* 0x000fec0003800000 */
[----:B------:R-:W-:Y:S04]  /*63f0*/  SHF.L.U32 R8, R7, 0x1f, RZ ;  /* 0x0000001f07087819 */ /* 0x000fe800000006ff */
[----:B------:R-:W1:Y:S02]  /*6400*/  SYNCS.PHASECHK.TRANS64.TRYWAIT P2, [UR44+0x30], R8 ;  /* 0x00003008ff0075a7 */ /* 0x000e64000804112c */
[----:B-1----:R-:W-:Y:S05]  /*6410*/  @!P2 BRA `(.L_x_103) ;  /* 0x000000440018a947 */ /* 0x002fea0003800000 */
.L_x_102:
[----:B------:R-:W-:Y:S05]  /*6420*/  BSYNC B0 ;  /* 0x0000000000007941 */ /* 0x000fea0003800000 */
.L_x_101:
[----:B------:R-:W2:Y:S01]  /*6430*/  LDL.LU R7, [R1+0x4] ;  /* 0x0000040001077983 */ /* 0x000ea20000300800 */
[----:B------:R-:W-:Y:S02]  /*6440*/  CS2R R166, SRZ ;  /* 0x0000000000a67805 */ /* 0x000fe4000001ff00 */
[----:B------:R-:W-:Y:S02]  /*6450*/  CS2R R164, SRZ ;  /* 0x0000000000a47805 */ /* 0x000fe4000001ff00 */
[----:B------:R-:W-:Y:S01]  /*6460*/  CS2R R174, SRZ ;  /* 0x0000000000ae7805 */ /* 0x000fe2000001ff00 */
[----:B------:R4:W2:Y:S01]  /*6470*/  @P1 LDS.128 R160, [R6+UR44+0x100] ;  /* 0x0001002c06a01984 */ /* 0x0008a20008000c00 */
        /* <DEDUP_REMOVED lines=8> */
[----:B------:R-:W-:Y:S01]  /*6500*/  CS2R R188, SRZ ;  /* 0x0000000000bc7805 */ /* 0x000fe2000001ff00 */
[C---:B-1----:R-:W-:Y:S01]  /*6510*/  @P1 VIADD R3, R4.reuse, 0x10 ;  /* 0x0000001004031836 */ /* 0x042fe20000000000 */
[----:B------:R-:W-:Y:S01]  /*6520*/  UIADD3 UR4, UPT, UPT, UR44, 0x38, URZ ;  /* 0x000000382c047890 */ /* 0x000fe2000fffe0ff */
[----:B------:R4:W1:Y:S01]  /*6530*/  @P1 LDS.128 R196, [R6+UR44+0x3100] ;  /* 0x0031002c06c41984 */ /* 0x0008620008000c00 */
[----:B------:R-:W-:Y:S02]  /*6540*/  @P0 VIADD R3, R4, 0xfffffff0 ;  /* 0xfffffff004030836 */ /* 0x000fe40000000000 */
[----:B------:R-:W-:Y:S01]  /*6550*/  UPRMT UR4, UR61, 0x654, UR4 ;  /* 0x000006543d047896 */ /* 0x000fe20008000004 */
[----:B------:R4:W1:Y:S04]  /*6560*/  @P1 LDS.128 R184, [R6+UR44+0x4100] ;  /* 0x0041002c06b81984 */ /* 0x0008680008000c00 */
[----:B------:R4:W1:Y:S04]  /*6570*/  @P1 LDS.128 R164, [R3+0x100] ;  /* 0x0001000003a41984 */ /* 0x0008680000000c00 */
[----:B------:R4:W1:Y:S04]  /*6580*/  @P1 LDS.128 R172, [R3+0x1100] ;  /* 0x0011000003ac1984 */ /* 0x0008680000000c00 */
[----:B------:R4:W1:Y:S04]  /*6590*/  @P1 LDS.128 R180, [R3+0x2100] ;  /* 0x0021000003b41984 */ /* 0x0008680000000c00 */
[----:B------:R4:W1:Y:S04]  /*65a0*/  @P1 LDS.128 R192, [R3+0x3100] ;  /* 0x0031000003c01984 */ /* 0x0008680000000c00 */
[----:B------:R4:W1:Y:S01]  /*65b0*/  @P1 LDS.128 R188, [R3+0x4100] ;  /* 0x0041000003bc1984 */ /* 0x0008620000000c00 */
[----:B------:R-:W-:Y:S01]  /*65c0*/  @!PT LDS RZ, [RZ] ;  /* 0x00000000fffff984 */ /* 0x000fe20000000800 */
[----:B------:R-:W-:Y:S01]  /*65d0*/  @!PT LDS RZ, [RZ] ;  /* 0x00000000fffff984 */ /* 0x000fe20000000800 */
[----:B------:R-:W-:Y:S01]  /*65e0*/  @!PT LDS RZ, [RZ] ;  /* 0x00000000fffff984 */ /* 0x000fe20000000800 */
[----:B------:R-:W-:Y:S01]  /*65f0*/  @!PT LDS RZ, [RZ] ;  /* 0x00000000fffff984 */ /* 0x000fe20000000800 */
[----:B------:R5:W-:Y:S06]  /*6600*/  MEMBAR.ALL.CTA ;  /* 0x0000000000007992 */ /* 0x000bec0000008000 */
[----:B-----5:R-:W5:Y:S02]  /*6610*/  FENCE.VIEW.ASYNC.S ;  /* 0x00000000000073c6 */ /* 0x020f640000000000 */
[----:B-----5:R-:W-:Y:S01]  /*6620*/  SYNCS.ARRIVE.TRANS64.RED.A1T0 RZ, [UR4], RZ ;  /* 0x000000ffffff79a7 */ /* 0x020fe20008100404 */
[----:B--2---:R-:W-:Y:S05]  /*6630*/  LOP3.LUT R7, R7, 0x1, RZ, 0x3c, !PT ;  /* 0x0000000107077812 */ /* 0x004fea00078e3cff */
[----:B-1----:R4:W-:Y:S02]  /*6640*/  STL [R1+0x4], R7 ;  /* 0x0000040701007387 */ /* 0x0029e40000100800 */
.L_x_100:
[----:B------:R-:W-:Y:S05]  /*6650*/  BSYNC B1 ;  /* 0x0000000000017941 */ /* 0x000fea0003800000 */
.L_x_99:
[----:B------:R-:W1:Y:S01]  /*6660*/  S2R R16, SR_TID.X ;  /* 0x0000000000107919 */ /* 0x000e620000002100 */
[----:B----4-:R-:W-:Y:S04]  /*6670*/  IMAD.U32 R3, RZ, RZ, UR43 ;  /* 0x0000002bff037e24 */ /* 0x010fe8000f8e00ff */
[----:B------:R-:W-:Y:S05]  /*6680*/  IMAD R153, R3, 0xa0, R2 ;  /* 0x000000a003997824 */ /* 0x000fea00078e0202 */
[----:B------:R-:W-:Y:S02]  /*6690*/  SHF.R.U32.HI R7, RZ, 0x15, R153 ;  /* 0x00000015ff077819 */ /* 0x000fe40000011699 */
[----:B-1----:R-:W-:Y:S04]  /*66a0*/  SHF.R.U32.HI R16, RZ, 0x5, R16 ;  /* 0x00000005ff107819 */ /* 0x002fe80000011610 */
[----:B------:R-:W-:Y:S01]  /*66b0*/  LOP3.LUT P0, RZ, R7, 0x3, R16, 0x48, !PT ;  /* 0x0000000307ff7812 */ /* 0x000fe20007804810 */
[----:B------:R-:W-:Y:S01]  /*66c0*/  @!UPT UIADD3 URZ, UPT, UPT, URZ, URZ, URZ ;  /* 0x000000fffffff290 */ /* 0x000fe2000fffe0ff */
[----:B------:R-:W-:Y:S11]  /*66d0*/  @P4 BRA `(.L_x_104) ;  /* 0x0000000000084947 */ /* 0x000ff60003800000 */
[----:B------:R-:W1:Y:S02]  /*66e0*/  SYNCS.PHASECHK.TRANS64.TRYWAIT P1, [R0+URZ+0x70], R5 ;  /* 0x00007005000075a7 */ /* 0x000e6400080211ff */
[----:B-1----:R-:W-:Y:S05]  /*66f0*/  @!P1 BRA `(.L_x_105) ;  /* 0x0000004000789947 */ /* 0x002fea0003800000 */
.L_x_104:
[----:B------:R-:W-:Y:S05]  /*6700*/  @!P0 BRA `(.L_x_106) ;  /* 0x0000000000408947 */ /* 0x000fea0003800000 */
[----:B------:R-:W1:Y:S01]  /*6710*/  LDCU.64 UR8, c[0x4][0x70] ;  /* 0x01000e00ff0877ac */ /* 0x000e620008000a00 */
[----:B------:R-:W-:Y:S01]  /*6720*/  MOV R15, 0x0 ;  /* 0x00000000000f7802 */ /* 0x000fe20000000f00 */
[----:B------:R-:W-:Y:S02]  /*6730*/  HFMA2 R12, -RZ, RZ, 0, 5.9604644775390625e-08 ;  /* 0x00000001ff0c7431 */ /* 0x000fe400000001ff */
[----:B------:R-:W-:Y:S02]  /*6740*/  IMAD.MOV.U32 R8, RZ, RZ, 0x192 ;  /* 0x00000192ff087424 */ /* 0x000fe400078e00ff */
[----:B------:R-:W-:Y:S01]  /*6750*/  IMAD.MOV.U32 R13, RZ, RZ, RZ ;  /* 0x000000ffff0d7224 */ /* 0x000fe200078e00ff */
[----:B------:R-:W2:Y:S01]  /*6760*/  LDCU.64 UR6, c[0x4][0x78] ;  /* 0x01000f00ff0677ac */ /* 0x000ea20008000a00 */
[----:B------:R-:W4:Y:S01]  /*6770*/  LDC.64 R14, c[0x4][R15] ;  /* 0x010000000f0e7b82 */ /* 0x000f220000000a00 */
[----:B------:R-:W5:Y:S01]  /*6780*/  LDCU.64 UR4, c[0x4][0x10] ;  /* 0x01000200ff0477ac */ /* 0x000f620008000a00 */
[----:B-1----:R-:W-:Y:S01]  /*6790*/  MOV R5, UR9 ;  /* 0x0000000900057c02 */ /* 0x002fe20008000f00 */
[----:B------:R-:W-:Y:S01]  /*67a0*/  IMAD.U32 R4, RZ, RZ, UR8 ;  /* 0x00000008ff047e24 */ /* 0x000fe2000f8e00ff */
[----:B--2---:R-:W-:Y:S01]  /*67b0*/  MOV R7, UR7 ;  /* 0x0000000700077c02 */ /* 0x004fe20008000f00 */
[----:B------:R-:W-:Y:S01]  /*67c0*/  IMAD.U32 R6, RZ, RZ, UR6 ;  /* 0x00000006ff067e24 */ /* 0x000fe2000f8e00ff */
[----:B-----5:R-:W-:Y:S01]  /*67d0*/  MOV R11, UR5 ;  /* 0x00000005000b7c02 */ /* 0x020fe20008000f00 */
[----:B------:R-:W-:Y:S02]  /*67e0*/  IMAD.U32 R10, RZ, RZ, UR4 ;  /* 0x00000004ff0a7e24 */ /* 0x000fe4000f8e00ff */
[----:B------:R-:W-:Y:S07]  /*67f0*/  LEPC R20, `(.L_x_106) ;  /* 0x000000001014794e */ /* 0x000fee0000000000 */
[----:B---34-:R-:W-:Y:S05]  /*6800*/  CALL.ABS.NOINC R14 ;  /* 0x000000000e007343 */ /* 0x018fea0003c00000 */
.L_x_106:
[----:B------:R-:W-:Y:S05]  /*6810*/  WARPSYNC.ALL ;  /* 0x0000000000007948 */ /* 0x000fea0003800000 */
[C---:B------:R-:W-:Y:S01]  /*6820*/  R2UR UR4, R153.reuse ;  /* 0x00000000990472ca */ /* 0x040fe200000e0000 */
[----:B------:R-:W-:Y:S05]  /*6830*/  VIADD R3, R153, 0x20 ;  /* 0x0000002099037836 */ /* 0x000fea0000000000 */
[----:B------:R-:W-:Y:S04]  /*6840*/  SHF.R.U32.HI R3, RZ, 0x15, R3 ;  /* 0x00000015ff037819 */ /* 0x000fe80000011603 */
[----:B------:R-:W-:Y:S03]  /*6850*/  LOP3.LUT P0, RZ, R3, 0x3, R16, 0x48, !PT ;  /* 0x0000000303ff7812 */ /* 0x000fe60007804810 */
[----:B------:R-:W2:Y:S10]  /*6860*/  LDTM.x32 R120, tmem[UR4] ;  /* 0x00000004007879ee */ /* 0x000eb400082c0000 */
[----:B--2---:R-:W-:Y:S05]  /*6870*/  @!P0 BRA `(.L_x_107) ;  /* 0x0000000000408947 */ /* 0x004fea0003800000 */
        /* <DEDUP_REMOVED lines=16> */
.L_x_107:
[----:B------:R-:W-:Y:S05]  /*6980*/  WARPSYNC.ALL ;  /* 0x0000000000007948 */ /* 0x000fea0003800000 */
[C---:B------:R-:W-:Y:S01]  /*6990*/  R2UR UR4, R153.reuse ;  /* 0x00000000990472ca */ /* 0x040fe200000e0000 */
[----:B------:R-:W-:Y:S05]  /*69a0*/  VIADD R3, R153, 0x40 ;  /* 0x0000004099037836 */ /* 0x000fea0000000000 */
[----:B------:R-:W-:Y:S04]  /*69b0*/  SHF.R.U32.HI R3, RZ, 0x15, R3 ;  /* 0x00000015ff037819 */ /* 0x000fe80000011603 */
[----:B------:R-:W-:Y:S03]  /*69c0*/  LOP3.LUT P0, RZ, R3, 0x3, R16, 0x48, !PT ;  /* 0x0000000303ff7812 */ /* 0x000fe60007804810 */
[----:B------:R-:W2:Y:S10]  /*69d0*/  LDTM.x32 R88, tmem[UR4+0x20] ;  /* 0x00002004005879ee */ /* 0x000eb400082c0000 */
        /* <DEDUP_REMOVED lines=17> */
.L_x_108:
        /* <DEDUP_REMOVED lines=23> */
.L_x_109:
        /* <DEDUP_REMOVED lines=23> */
.L_x_110:
[----:B-1----:R-:W1:Y:S01]  /*6dd0*/  S2R R0, SR_TID.X ;  /* 0x0000000000007919 */ /* 0x002e620000002100 */
[----:B------:R-:W-:Y:S05]  /*6de0*/  WARPSYNC.ALL ;  /* 0x0000000000007948 */ /* 0x000fea0003800000 */
[----:B-1----:R-:W-:Y:S02]  /*6df0*/  LOP3.LUT P1, RZ, R0, 0x60, RZ, 0xc0, !PT ;  /* 0x0000006000ff7812 */ /* 0x002fe4000782c0ff */
[----:B------:R-:W-:Y:S01]  /*6e00*/  SHF.L.U32 R156, R160, 0x10, RZ ;  /* 0x00000010a09c7819 */ /* 0x000fe200000006ff */
[----:B---3--:R-:W-:Y:S01]  /*6e10*/  IMAD R106, R152, R106, RZ ;  /* 0x0000006a986a7224 */ /* 0x008fe200078e02ff */
[----:B------:R-:W-:Y:S01]  /*6e20*/  PRMT R155, R160, 0x8880, RZ ;  /* 0x00008880a09b7816 */ /* 0x000fe200000000ff */
[----:B------:R-:W-:Y:S01]  /*6e30*/  IMAD R107, R152, R107, RZ ;  /* 0x0000006b986b7224 */ /* 0x000fe200078e02ff */
[----:B------:R-:W-:Y:S01]  /*6e40*/  SHF.L.U32 R157, R160, 0x8, RZ ;  /* 0x00000008a09d7819 */ /* 0x000fe200000006ff */
[C---:B------:R-:W-:Y:S01]  /*6e50*/  IMAD R104, R152.reuse, R104, RZ ;  /* 0x0000006898687224 */ /* 0x040fe200078e02ff */
[----:B------:R-:W-:Y:S01]  /*6e60*/  SHF.R.S32.HI R158, RZ, 0x18, R160 ;  /* 0x00000018ff9e7819 */ /* 0x000fe200000114a0 */
[----:B------:R-:W-:Y:S01]  /*6e70*/  IMAD R105, R152, R105, RZ ;  /* 0x0000006998697224 */ /* 0x000fe200078e02ff */
[C---:B------:R-:W-:Y:S01]  /*6e80*/  PRMT R210, R161.reuse, 0x8880, RZ ;  /* 0x00008880a1d27816 */ /* 0x040fe200000000ff */
[----:B------:R1:W-:Y:S01]  /*6e90*/  STL.64 [R1+0x10], R106 ;  /* 0x0000106a01007387 */ /* 0x0003e20000100a00 */
[C---:B------:R-:W-:Y:S01]  /*6ea0*/  SHF.L.U32 R206, R161.reuse, 0x8, RZ ;  /* 0x00000008a1ce7819 */ /* 0x040fe200000006ff */
[----:B------:R-:W-:Y:S01]  /*6eb0*/  IMAD.U32 R208, R161, 0x10000, RZ ;  /* 0x00010000a1d07824 */ /* 0x000fe200078e00ff */
[----:B------:R-:W-:Y:S01]  /*6ec0*/  SHF.R.S32.HI R159, RZ, 0x18, R161 ;  /* 0x00000018ff9f7819 */ /* 0x000fe200000114a1 */
[C---:B------:R-:W-:Y:S01]  /*6ed0*/  IMAD.SHL.U32 R250, R162.reuse, 0x100, RZ ;  /* 0x00000100a2fa7824 */ /* 0x040fe200078e00ff */
[----:B------:R-:W-:Y:S01]  /*6ee0*/  PRMT R161, R162, 0x8880, RZ ;  /* 0x00008880a2a17816 */ /* 0x000fe200000000ff */
[----:B------:R-:W-:Y:S01]  /*6ef0*/  IMAD R0, R152, R120, RZ ;  /* 0x0000007898007224 */ /* 0x000fe200078e02ff */
[----:B------:R-:W-:Y:S01]  /*6f00*/  SHF.L.U32 R251, R162, 0x10, RZ ;  /* 0x00000010a2fb7819 */ /* 0x000fe200000006ff */
[C---:B------:R-:W-:Y:S01]  /*6f10*/  IMAD R3, R152.reuse, R121, RZ ;  /* 0x0000007998037224 */ /* 0x040fe200078e02ff */
[----:B------:R-:W-:Y:S01]  /*6f20*/  SHF.R.S32.HI R160, RZ, 0x18, R162 ;  /* 0x00000018ffa07819 */ /* 0x000fe200000114a2 */
[C---:B------:R-:W-:Y:S01]  /*6f30*/  IMAD R4, R152.reuse, R122, RZ ;  /* 0x0000007a98047224 */ /* 0x040fe200078e02ff */
[C---:B------:R-:W-:Y:S01]  /*6f40*/  PRMT R248, R163.reuse, 0x8880, RZ ;  /* 0x00008880a3f87816 */ /* 0x040fe200000000ff */
[C---:B------:R-:W-:Y:S01]  /*6f50*/  IMAD R120, R152.reuse, R142, RZ ;  /* 0x0000008e98787224 */ /* 0x040fe200078e02ff */
[C---:B------:R-:W-:Y:S01]  /*6f60*/  SHF.L.U32 R242, R163.reuse, 0x10, RZ ;  /* 0x00000010a3f27819 */ /* 0x040fe200000006ff */
[C---:B------:R-:W-:Y:S01]  /*6f70*/  IMAD R121, R152.reuse, R143, RZ ;  /* 0x0000008f98797224 */ /* 0x040fe200078e02ff */
[----:B------:R-:W-:Y:S01]  /*6f80*/  SHF.L.U32 R241, R163, 0x8, RZ ;  /* 0x00000008a3f17819 */ /* 0x000fe200000006ff */
[C---:B------:R-:W-:Y:S01]  /*6f90*/  IMAD R122, R152.reuse, R144, RZ ;  /* 0x00000090987a7224 */ /* 0x040fe200078e02ff */
[----:B------:R-:W-:Y:S01]  /*6fa0*/  SHF.R.S32.HI R162, RZ, 0x18, R163 ;  /* 0x00000018ffa27819 */ /* 0x000fe200000114a3 */
[----:B------:R-:W-:Y:S01]  /*6fb0*/  IMAD R9, R152, R127, RZ ;  /* 0x0000007f98097224 */ /* 0x000fe200078e02ff */
[C---:B------:R-:W-:Y:S01]  /*6fc0*/  PRMT R144, R164.reuse, 0x8880, RZ ;  /* 0x00008880a4907816 */ /* 0x040fe200000000ff */
[C---:B------:R-:W-:Y:S01]  /*6fd0*/  IMAD.U32 R143, R164.reuse, 0x10000, RZ ;  /* 0x00010000a48f7824 */ /* 0x040fe200078e00ff */
[----:B------:R-:W-:Y:S01]  /*6fe0*/  SHF.L.U32 R142, R164, 0x8, RZ ;  /* 0x00000008a48e7819 */ /* 0x000fe200000006ff */
[C---:B------:R-:W-:Y:S01]  /*6ff0*/  IMAD R6, R152.reuse, R124, RZ ;  /* 0x0000007c98067224 */ /* 0x040fe200078e02ff */
[----:B------:R-:W-:Y:S01]  /*7000*/  SHF.R.S32.HI R163, RZ, 0x18, R164 ;  /* 0x00000018ffa37819 */ /* 0x000fe200000114a4 */
[C---:B------:R-:W-:Y:S01]  /*7010*/  IMAD R19, R152.reuse, R137, RZ ;  /* 0x0000008998137224 */ /* 0x040fe200078e02ff */
[----:B------:R-:W-:Y:S01]  /*7020*/  SHF.R.S32.HI R156, RZ, 0x18, R156 ;  /* 0x00000018ff9c7819 */ /* 0x000fe2000001149c */
[C---:B------:R-:W-:Y:S01]  /*7030*/  IMAD R127, R152.reuse, R149, RZ ;  /* 0x00000095987f7224 */ /* 0x040fe200078e02ff */
[C---:B------:R-:W-:Y:S01]  /*7040*/  PRMT R252, R165.reuse, 0x8880, RZ ;  /* 0x00008880a5fc7816 */ /* 0x040fe200000000ff */
[C---:B------:R-:W-:Y:S01]  /*7050*/  IMAD.SHL.U32 R247, R165.reuse, 0x100, RZ ;  /* 0x00000100a5f77824 */ /* 0x040fe200078e00ff */
[----:B------:R-:W-:Y:S01]  /*7060*/  SHF.L.U32 R249, R165, 0x10, RZ ;  /* 0x00000010a5f97819 */ /* 0x000fe200000006ff */
[C---:B------:R-:W-:Y:S01]  /*7070*/  IMAD R5, R152.reuse, R123, RZ ;  /* 0x0000007b98057224 */ /* 0x040fe200078e02ff */
[----:B------:R-:W-:Y:S01]  /*7080*/  SHF.R.S32.HI R164, RZ, 0x18, R165 ;  /* 0x00000018ffa47819 */ /* 0x000fe200000114a5 */
[----:B------:R-:W-:Y:S01]  /*7090*/  IMAD R7, R152, R125, RZ ;  /* 0x0000007d98077224 */ /* 0x000fe200078e02ff */
[----:B------:R-:W-:Y:S01]  /*70a0*/  PRMT R149, R166, 0x8880, RZ ;  /* 0x00008880a6957816 */ /* 0x000fe200000000ff */
[----:B------:R-:W-:Y:S01]  /*70b0*/  IMAD R13, R152, R131, RZ ;  /* 0x00000083980d7224 */ /* 0x000fe200078e02ff */
[----:B------:R-:W-:Y:S01]  /*70c0*/  SHF.L.U32 R218, R166, 0x10, RZ ;  /* 0x00000010a6da7819 */ /* 0x000fe200000006ff */
[----:B------:R-:W-:Y:S01]  /*70d0*/  IMAD R14, R152, R132, RZ ;  /* 0x00000084980e7224 */ /* 0x000fe200078e02ff */
[----:B------:R-:W-:Y:S01]  /*70e0*/  SHF.L.U32 R137, R166, 0x8, RZ ;  /* 0x00000008a6897819 */ /* 0x000fe200000006ff */
[C---:B------:R-:W-:Y:S01]  /*70f0*/  IMAD R124, R152.reuse, R146, RZ ;  /* 0x00000092987c7224 */ /* 0x040fe200078e02ff */
[----:B------:R-:W-:Y:S01]  /*7100*/  SHF.R.S32.HI R165, RZ, 0x18, R166 ;  /* 0x00000018ffa57819 */ /* 0x000fe200000114a6 */
[C---:B------:R-:W-:Y:S01]  /*7110*/  IMAD R10, R152.reuse, R128, RZ ;  /* 0x00000080980a7224 */ /* 0x040fe200078e02ff */
[----:B------:R-:W-:Y:S01]  /*7120*/  SHF.R.S32.HI R157, RZ, 0x18, R157 ;  /* 0x00000018ff9d7819 */ /* 0x000fe2000001149d */
[C---:B------:R-:W-:Y:S01]  /*7130*/  IMAD R123, R152.reuse, R145, RZ ;  /* 0x00000091987b7224 */ /* 0x040fe200078e02ff */
[C---:B------:R-:W-:Y:S01]  /*7140*/  PRMT R131, R167.reuse, 0x8880, RZ ;  /* 0x00008880a7837816 */ /* 0x040fe200000000ff */
[----:B------:R-:W-:Y:S01]  /*7150*/  IMAD R125, R152, R147, RZ ;  /* 0x00000093987d7224 */ /* 0x000fe200078e02ff */
[C---:B------:R-:W-:Y:S01]  /*7160*/  SHF.L.U32 R132, R167.reuse, 0x8, RZ ;  /* 0x00000008a7847819 */ /* 0x040fe200000006ff */
[----:B------:R-:W-:Y:S01]  /*7170*/  IMAD.U32 R146, R167, 0x10000, RZ ;  /* 0x00010000a7927824 */ /* 0x000fe200078e00ff */
[----:B------:R-:W-:Y:S01]  /*7180*/  SHF.R.S32.HI R166, RZ, 0x18, R167 ;  /* 0x00000018ffa67819 */ /* 0x000fe200000114a7 */
[----:B------:R-:W-:Y:S01]  /*7190*/  IMAD R0, R155, R154, R0 ;  /* 0x0000009a9b007224 */ /* 0x000fe200078e0200 */
[----:B------:R-:W-:Y:S01]  /*71a0*/  PRMT R224, R168, 0x8880, RZ ;  /* 0x00008880a8e07816 */ /* 0x000fe200000000ff */
[----:B------:R-:W-:Y:S01]  /*71b0*/  IMAD R128, R152, R150, RZ ;  /* 0x0000009698807224 */ /* 0x000fe200078e02ff */
[C---:B------:R-:W-:Y:S01]  /*71c0*/  SHF.L.U32 R147, R168.reuse, 0x10, RZ ;  /* 0x00000010a8937819 */ /* 0x040fe200000006ff */
[----:B------:R-:W-:Y:S01]  /*71d0*/  IMAD.SHL.U32 R145, R168, 0x100, RZ ;  /* 0x00000100a8917824 */ /* 0x000fe200078e00ff */
[----:B------:R-:W-:Y:S01]  /*71e0*/  SHF.R.S32.HI R167, RZ, 0x18, R168 ;  /* 0x00000018ffa77819 */ /* 0x000fe200000114a8 */
[C---:B------:R-:W-:Y:S01]  /*71f0*/  IMAD R8, R152.reuse, R126, RZ ;  /* 0x0000007e98087224 */ /* 0x040fe200078e02ff */
[C---:B------:R-:W-:Y:S01]  /*7200*/  PRMT R150, R169.reuse, 0x8880, RZ ;  /* 0x00008880a9967816 */ /* 0x040fe200000000ff */
[C---:B------:R-:W-:Y:S01]  /*7210*/  IMAD R11, R152.reuse, R129, RZ ;  /* 0x00000081980b7224 */ /* 0x040fe200078e02ff */
[C---:B------:R-:W-:Y:S01]  /*7220*/  SHF.L.U32 R228, R169.reuse, 0x10, RZ ;  /* 0x00000010a9e47819 */ /* 0x040fe200000006ff */
[----:B------:R-:W-:Y:S01]  /*7230*/  IMAD R12, R152, R130, RZ ;  /* 0x00000082980c7224 */ /* 0x000fe200078e02ff */
[----:B------:R-:W-:Y:S01]  /*7240*/  SHF.L.U32 R226, R169, 0x8, RZ ;  /* 0x00000008a9e27819 */ /* 0x000fe200000006ff */
[----:B------:R-:W-:Y:S01]  /*7250*/  IMAD R3, R156, R154, R3 ;  /* 0x0000009a9c037224 */ /* 0x000fe200078e0203 */
[----:B------:R-:W-:Y:S01]  /*7260*/  SHF.R.S32.HI R168, RZ, 0x18, R169 ;  /* 0x00000018ffa87819 */ /* 0x000fe200000114a9 */
[C---:B------:R-:W-:Y:S01]  /*7270*/  IMAD R126, R152.reuse, R148, RZ ;  /* 0x00000094987e7224 */ /* 0x040fe200078e02ff */
[----:B------:R-:W-:Y:S01]  /*7280*/  R2UR UR4, R153 ;  /* 0x00000000990472ca */ /* 0x000fe200000e0000 */
[----:B------:R-:W-:Y:S01]  /*7290*/  IMAD R129, R152, R151, RZ ;  /* 0x0000009798817224 */ /* 0x000fe200078e02ff */
[C---:B------:R-:W-:Y:S01]  /*72a0*/  PRMT R212, R170.reuse, 0x8880, RZ ;  /* 0x00008880aad47816 */ /* 0x040fe200000000ff */
[C---:B------:R-:W-:Y:S01]  /*72b0*/  IMAD.U32 R215, R170.reuse, 0x10000, RZ ;  /* 0x00010000aad77824 */ /* 0x040fe200078e00ff */
[----:B------:R-:W-:Y:S01]  /*72c0*/  SHF.L.U32 R130, R170, 0x8, RZ ;  /* 0x00000008aa827819 */ /* 0x000fe200000006ff */
[----:B------:R-:W-:Y:S01]  /*72d0*/  IMAD R4, R157, R154, R4 ;  /* 0x0000009a9d047224 */ /* 0x000fe200078e0204 */
[----:B------:R-:W-:Y:S01]  /*72e0*/  SHF.R.S32.HI R169, RZ, 0x18, R170 ;  /* 0x00000018ffa97819 */ /* 0x000fe200000114aa */
[----:B------:R-:W-:Y:S01]  /*72f0*/  IMAD.U32 R245, R172, 0x10000, RZ ;  /* 0x00010000acf57824 */ /* 0x000fe200078e00ff */
[----:B------:R-:W-:Y:S01]  /*7300*/  MOV R155, R210 ;  /* 0x000000d2009b7202 */ /* 0x000fe20000000f00 */
[-C--:B------:R-:W-:Y:S01]  /*7310*/  IMAD R5, R158, R154.reuse, R5 ;  /* 0x0000009a9e057224 */ /* 0x080fe200078e0205 */
[C---:B------:R-:W-:Y:S01]  /*7320*/  PRMT R148, R171.reuse, 0x8880, RZ ;  /* 0x00008880ab947816 */ /* 0x040fe200000000ff */
[----:B------:R-:W-:Y:S01]  /*7330*/  IMAD.U32 R237, R174, 0x10000, RZ ;  /* 0x00010000aeed7824 */ /* 0x000fe200078e00ff */
[----:B------:R-:W-:Y:S01]  /*7340*/  SHF.L.U32 R153, R171, 0x10, RZ ;  /* 0x00000010ab997819 */ /* 0x000fe200000006ff */
[-C--:B------:R-:W-:Y:S01]  /*7350*/  IMAD R6, R155, R154.reuse, R6 ;  /* 0x0000009a9b067224 */ /* 0x080fe200078e0206 */
[----:B------:R-:W-:Y:S01]  /*7360*/  SHF.L.U32 R151, R171, 0x8, RZ ;  /* 0x00000008ab977819 */ /* 0x000fe200000006ff */
[----:B------:R-:W-:Y:S01]  /*7370*/  IMAD.U32 R222, R176, 0x10000, RZ ;  /* 0x00010000b0de7824 */ /* 0x000fe200078e00ff */
[----:B------:R-:W-:Y:S01]  /*7380*/  SHF.R.S32.HI R170, RZ, 0x18, R171 ;  /* 0x00000018ffaa7819 */ /* 0x000fe200000114ab */
[----:B------:R-:W-:Y:S01]  /*7390*/  IMAD.U32 R204, R178, 0x10000, RZ ;  /* 0x00010000b2cc7824 */ /* 0x000fe200078e00ff */
[----:B------:R-:W-:Y:S01]  /*73a0*/  PRMT R246, R172, 0x8880, RZ ;  /* 0x00008880acf67816 */ /* 0x000fe200000000ff */
[----:B------:R-:W-:Y:S01]  /*73b0*/  IMAD.U32 R232, R180, 0x10000, RZ ;  /* 0x00010000b4e87824 */ /* 0x000fe200078e00ff */
[----:B------:R-:W-:Y:S01]  /*73c0*/  SHF.L.U32 R244, R172, 0x8, RZ ;  /* 0x00000008acf47819 */ /* 0x000fe200000006ff */
[----:B------:R-:W-:Y:S01]  /*73d0*/  IMAD.U32 R216, R182, 0x10000, RZ ;  /* 0x00010000b6d87824 */ /* 0x000fe200078e00ff */
[----:B------:R-:W-:Y:S01]  /*73e0*/  SHF.R.S32.HI R171, RZ, 0x18, R172 ;  /* 0x00000018ffab7819 */ /* 0x000fe200000114ac */
[----:B------:R-:W-:Y:S01]  /*73f0*/  IMAD R15, R152, R133, RZ ;  /* 0x00000085980f7224 */ /* 0x000fe200078e02ff */
[----:B------:R-:W-:Y:S01]  /*7400*/  SHF.R.S32.HI R156, RZ, 0x18, R208 ;  /* 0x00000018ff9c7819 */ /* 0x000fe200000114d0 */
[----:B------:R-:W-:Y:S01]  /*7410*/  IMAD.U32 R208, R198, 0x10000, RZ ;  /* 0x00010000c6d07824 */ /* 0x000fe200078e00ff */
[C---:B------:R-:W-:Y:S01]  /*7420*/  PRMT R243, R173.reuse, 0x8880, RZ ;  /* 0x00008880adf37816 */ /* 0x040fe200000000ff */
[----:B------:R-:W-:Y:S01]  /*7430*/  IMAD R133, R152, R27, RZ ;  /* 0x0000001b98857224 */ /* 0x000fe200078e02ff */
[C---:B------:R-:W-:Y:S01]  /*7440*/  SHF.L.U32 R240, R173.reuse, 0x10, RZ ;  /* 0x00000010adf07819 */ /* 0x040fe200000006ff */
[----:B------:R-:W-:Y:S01]  /*7450*/  IMAD R7, R156, R154, R7 ;  /* 0x0000009a9c077224 */ /* 0x000fe200078e0207 */
[----:B------:R-:W-:Y:S01]  /*7460*/  SHF.L.U32 R239, R173, 0x8, RZ ;  /* 0x00000008adef7819 */ /* 0x000fe200000006ff */
[----:B------:R-:W-:Y:S01]  /*7470*/  IMAD.MOV.U32 R27, RZ, RZ, R248 ;  /* 0x000000ffff1b7224 */ /* 0x000fe200078e00f8 */
[----:B------:R-:W-:Y:S01]  /*7480*/  SHF.R.S32.HI R172, RZ, 0x18, R173 ;  /* 0x00000018ffac7819 */ /* 0x000fe200000114ad */
[----:B------:R-:W-:Y:S01]  /*7490*/  IMAD R17, R152, R135, RZ ;  /* 0x0000008798117224 */ /* 0x000fe200078e02ff */
[----:B------:R-:W-:Y:S01]  /*74a0*/  PRMT R238, R174, 0x8880, RZ ;  /* 0x00008880aeee7816 */ /* 0x000fe200000000ff */
        /* <DEDUP_REMOVED lines=9> */
[----:B------:R-:W-:Y:S01]  /*7540*/  SHF.L.U32 R233, R175, 0x10, RZ ;  /* 0x00000010afe97819 */ /* 0x000fe200000006ff */
[-C--:B------:R-:W-:Y:S01]  /*7550*/  IMAD R8, R157, R154.reuse, R8 ;  /* 0x0000009a9d087224 */ /* 0x080fe200078e0208 */
[----:B------:R-:W-:Y:S01]  /*7560*/  SHF.L.U32 R231, R175, 0x8, RZ ;  /* 0x00000008afe77819 */ /* 0x000fe200000006ff */
[-C--:B------:R-:W-:Y:S01]  /*7570*/  IMAD R9, R159, R154.reuse, R9 ;  /* 0x0000009a9f097224 */ /* 0x080fe200078e0209 */
[----:B------:R-:W-:Y:S01]  /*7580*/  SHF.R.S32.HI R174, RZ, 0x18, R175 ;  /* 0x00000018ffae7819 */ /* 0x000fe200000114af */
[----:B------:R-:W-:Y:S01]  /*7590*/  IMAD R10, R161, R154, R10 ;  /* 0x0000009aa10a7224 */ /* 0x000fe200078e020a */
        /* <DEDUP_REMOVED lines=11> */
[----:B------:R-:W-:Y:S01]  /*7650*/  IMAD R140, R152, R34, RZ ;  /* 0x00000022988c7224 */ /* 0x000fe200078e02ff */
[----:B------:R-:W-:Y:S01]  /*7660*/  SHF.R.S32.HI R176, RZ, 0x18, R177 ;  /* 0x00000018ffb07819 */ /* 0x000fe200000114b1 */
[----:B------:R-:W-:Y:S01]  /*7670*/  IMAD.MOV.U32 R35, RZ, RZ, R150 ;  /* 0x000000ffff237224 */ /* 0x000fe200078e0096 */
        /* <DEDUP_REMOVED lines=35> */
[----:B------:R-:W-:Y:S01]  /*78b0*/  IMAD R103, R152, R103, RZ ;  /* 0x0000006798677224 */ /* 0x000fe200078e02ff */
[C---:B------:R-:W-:Y:S01]  /*78c0*/  SHF.L.U32 R209, R183.reuse, 0x10, RZ ;  /* 0x00000010b7d17819 */ /* 0x040fe200000006ff */
[----:B------:R-:W-:Y:S01]  /*78d0*/  IMAD.SHL.U32 R248, R194, 0x100, RZ ;  /* 0x00000100c2f87824 */ /* 0x000fe200078e00ff */
[----:B------:R-:W-:Y:S01]  /*78e0*/  SHF.L.U32 R207, R183, 0x8, RZ ;  /* 0x00000008b7cf7819 */ /* 0x000fe200000006ff */
[C---:B------:R-:W-:Y:S01]  /*78f0*/  IMAD R108, R152.reuse, R108, RZ ;  /* 0x0000006c986c7224 */ /* 0x040fe200078e02ff */
[----:B------:R-:W-:Y:S01]  /*7900*/  SHF.R.S32.HI R182, RZ, 0x18, R183 ;  /* 0x00000018ffb67819 */ /* 0x000fe200000114b7 */
[----:B------:R-:W-:Y:S01]  /*7910*/  IMAD.MOV.U32 R183, RZ, RZ, R131 ;  /* 0x000000ffffb77224 */ /* 0x000fe200078e0083 */
[----:B-1----:R-:W-:Y:S01]  /*7920*/  MOV R106, R228 ;  /* 0x000000e4006a7202 */ /* 0x002fe20000000f00 */
[----:B------:R-:W-:Y:S01]  /*7930*/  IMAD R131, R152, R25, RZ ;  /* 0x0000001998837224 */ /* 0x000fe200078e02ff */
[----:B------:R-:W-:Y:S01]  /*7940*/  MOV R107, R226 ;  /* 0x000000e2006b7202 */ /* 0x000fe20000000f00 */
[----:B------:R-:W-:Y:S01]  /*7950*/  IMAD.U32 R226, R196, 0x10000, RZ ;  /* 0x00010000c4e27824 */ /* 0x000fe200078e00ff */
[----:B------:R-:W-:Y:S01]  /*7960*/  MOV R159, R215 ;  /* 0x000000d7009f7202 */ /* 0x000fe20000000f00 */
[C---:B------:R-:W-:Y:S01]  /*7970*/  IMAD R109, R152.reuse, R109, RZ ;  /* 0x0000006d986d7224 */ /* 0x040fe200078e02ff */
[----:B------:R-:W-:Y:S01]  /*7980*/  MOV R161, R212 ;  /* 0x000000d400a17202 */ /* 0x000fe20000000f00 */
[----:B------:R-:W-:Y:S01]  /*7990*/  IMAD R110, R152, R110, RZ ;  /* 0x0000006e986e7224 */ /* 0x000fe200078e02ff */
[----:B------:R-:W-:Y:S01]  /*79a0*/  PRMT R228, R196, 0x8880, RZ ;  /* 0x00008880c4e47816 */ /* 0x000fe200000000ff */
[----:B------:R-:W-:Y:S01]  /*79b0*/  IMAD.MOV.U32 R32, RZ, RZ, R159 ;  /* 0x000000ffff207224 */ /* 0x000fe200078e009f */
[----:B------:R-:W-:Y:S01]  /*79c0*/  SHF.R.S32.HI R155, RZ, 0x18, R196 ;  /* 0x00000018ff9b7819 */ /* 0x000fe200000114c4 */
        /* <DEDUP_REMOVED lines=13> */
[----:B------:R-:W-:Y:S01]  /*7aa0*/  PRMT R198, R199, 0x8880, RZ ;  /* 0x00008880c7c67816 */ /* 0x000fe200000000ff */
[C---:B------:R-:W-:Y:S01]  /*7ab0*/  IMAD R118, R152.reuse, R118, RZ ;  /* 0x0000007698767224 */ /* 0x040fe200078e02ff */
[----:B------:R-:W-:Y:S01]  /*7ac0*/  SHF.R.S32.HI R158, RZ, 0x18, R199 ;  /* 0x00000018ff9e7819 */ /* 0x000fe200000114c7 */
[C---:B------:R-:W-:Y:S01]  /*7ad0*/  IMAD R119, R152.reuse, R119, RZ ;  /* 0x0000007798777224 */ /* 0x040fe200078e02ff */
[----:B------:R-:W-:Y:S01]  /*7ae0*/  MOV R25, R132 ;  /* 0x0000008400197202 */ /* 0x000fe20000000f00 */
[C---:B------:R-:W-:Y:S01]  /*7af0*/  IMAD R132, R152.reuse, R26, RZ ;  /* 0x0000001a98847224 */ /* 0x040fe200078e02ff */
[----:B------:R-:W-:Y:S01]  /*7b00*/  SHF.R.S32.HI R29, RZ, 0x18, R241 ;  /* 0x00000018ff1d7819 */ /* 0x000fe200000114f1 */
[C---:B------:R-:W-:Y:S01]  /*7b10*/  IMAD R56, R152.reuse, R56, RZ ;  /* 0x0000003898387224 */ /* 0x040fe200078e02ff */
[----:B------:R-:W-:Y:S01]  /*7b20*/  I2IP.S8.S32.SAT R26, R5, R4, RZ ;  /* 0x00000004051a7239 */ /* 0x000fe200000014ff */
[C---:B------:R-:W-:Y:S01]  /*7b30*/  IMAD R57, R152.reuse, R57, RZ ;  /* 0x0000003998397224 */ /* 0x040fe200078e02ff */
[----:B------:R-:W-:Y:S01]  /*7b40*/  MOV R30, R137 ;  /* 0x00000089001e7202 */ /* 0x000fe20000000f00 */
[C---:B------:R-:W-:Y:S01]  /*7b50*/  IMAD R137, R152.reuse, R31, RZ ;  /* 0x0000001f98897224 */ /* 0x040fe200078e02ff */
[----:B------:R-:W-:Y:S01]  /*7b60*/  I2IP.S8.S32.SAT R28, R9, R8, RZ ;  /* 0x00000008091c7239 */ /* 0x000fe200000014ff */
[C---:B------:R-:W-:Y:S01]  /*7b70*/  IMAD R58, R152.reuse, R58, RZ ;  /* 0x0000003a983a7224 */ /* 0x040fe200078e02ff */
[----:B------:R-:W-:Y:S01]  /*7b80*/  MOV R8, R149 ;  /* 0x0000009500087202 */ /* 0x000fe20000000f00 */
        /* <DEDUP_REMOVED lines=8> */
[----:B------:R-:W-:Y:S01]  /*7c10*/  IMAD R63, R152, R63, RZ ;  /* 0x0000003f983f7224 */ /* 0x000fe200078e02ff */
[----:B------:R-:W-:Y:S01]  /*7c20*/  MOV R30, R148 ;  /* 0x00000094001e7202 */ /* 0x000fe20000000f00 */
[----:B------:R-:W-:Y:S01]  /*7c30*/  IMAD.SHL.U32 R148, R192, 0x100, RZ ;  /* 0x00000100c0947824 */ /* 0x000fe200078e00ff */
[----:B------:R-:W-:Y:S01]  /*7c40*/  SHF.R.S32.HI R161, RZ, 0x18, R194 ;  /* 0x00000018ffa17819 */ /* 0x000fe200000114c2 */
[C---:B------:R-:W-:Y:S01]  /*7c50*/  IMAD R64, R152.reuse, R64, RZ ;  /* 0x0000004098407224 */ /* 0x040fe200078e02ff */
[----:B------:R-:W-:Y:S01]  /*7c60*/  SHF.L.U32 R145, R193, 0x10, RZ ;  /* 0x00000010c1917819 */ /* 0x000fe200000006ff */
        /* <DEDUP_REMOVED lines=9> */
[----:B------:R1:W-:Y:S01]  /*7d00*/  STL.64 [R1+0x8], R104 ;  /* 0x0000086801007387 */ /* 0x0003e20000100a00 */
[----:B------:R-:W2:Y:S01]  /*7d10*/  S2UR UR5, SR_CgaCtaId ;  /* 0x00000000000579c3 */ /* 0x000ea20000008800 */
[C---:B------:R-:W-:Y:S01]  /*7d20*/  IMAD R70, R152.reuse, R70, RZ ;  /* 0x0000004698467224 */ /* 0x040fe200078e02ff */
[----:B------:R-:W-:Y:S01]  /*7d30*/  BSSY.RECONVERGENT B0, `(.L_x_111) ;  /* 0x000021e000007945 */ /* 0x000fe20003800200 */
[C---:B------:R-:W-:Y:S02]  /*7d40*/  IMAD R72, R152.reuse, R72, RZ ;  /* 0x0000004898487224 */ /* 0x040fe400078e02ff */
        /* <DEDUP_REMOVED lines=10> */
[----:B------:R-:W-:Y:S01]  /*7df0*/  IMAD R41, R152, R41, RZ ;  /* 0x0000002998297224 */ /* 0x000fe200078e02ff */
[----:B-1----:R-:W-:Y:S01]  /*7e00*/  MOV R105, R224 ;  /* 0x000000e000697202 */ /* 0x002fe20000000f00 */
[----:B------:R-:W-:Y:S01]  /*7e10*/  IMAD.MOV.U32 R104, RZ, RZ, R218 ;  /* 0x000000ffff687224 */ /* 0x000fe200078e00da */
[----:B------:R-:W-:Y:S01]  /*7e20*/  SHF.L.U32 R224, R196, 0x8, RZ ;  /* 0x00000008c4e07819 */ /* 0x000fe200000006ff */
[C---:B------:R-:W-:Y:S01]  /*7e30*/  IMAD R44, R152.reuse, R44, RZ ;  /* 0x0000002c982c7224 */ /* 0x040fe200078e02ff */
[----:B------:R-:W-:Y:S01]  /*7e40*/  PRMT R218, R197, 0x8880, RZ ;  /* 0x00008880c5da7816 */ /* 0x000fe200000000ff */
[C---:B------:R-:W-:Y:S01]  /*7e50*/  IMAD R45, R152.reuse, R45, RZ ;  /* 0x0000002d982d7224 */ /* 0x040fe200078e02ff */
[C---:B------:R-:W-:Y:S01]  /*7e60*/  SHF.L.U32 R197, R199.reuse, 0x10, RZ ;  /* 0x00000010c7c57819 */ /* 0x040fe200000006ff */
[C---:B------:R-:W-:Y:S01]  /*7e70*/  IMAD R48, R152.reuse, R48, RZ ;  /* 0x0000003098307224 */ /* 0x040fe200078e02ff */
[----:B------:R-:W-:Y:S01]  /*7e80*/  SHF.L.U32 R196, R199, 0x8, RZ ;  /* 0x00000008c7c47819 */ /* 0x000fe200000006ff */
[----:B------:R-:W-:Y:S01]  /*7e90*/  IMAD.MOV.U32 R199, RZ, RZ, R130 ;  /* 0x000000ffffc77224 */ /* 0x000fe200078e0082 */
[----:B------:R-:W-:Y:S01]  /*7ea0*/  MOV R5, R104 ;  /* 0x0000006800057202 */ /* 0x000fe20000000f00 */
[C---:B------:R-:W-:Y:S01]  /*7eb0*/  IMAD R130, R152.reuse, R24, RZ ;  /* 0x0000001898827224 */ /* 0x040fe200078e02ff */
[----:B------:R-:W-:Y:S01]  /*7ec0*/  SHF.R.S32.HI R24, RZ, 0x18, R251 ;  /* 0x00000018ff187819 */ /* 0x000fe200000114fb */
[C---:B------:R-:W-:Y:S01]  /*7ed0*/  IMAD R49, R152.reuse, R49, RZ ;  /* 0x0000003198317224 */ /* 0x040fe200078e02ff */
[----:B------:R-:W-:Y:S01]  /*7ee0*/  MOV R251, R25 ;  /* 0x0000001900fb7202 */ /* 0x000fe20000000f00 */
[----:B------:R-:W-:Y:S01]  /*7ef0*/  IMAD R52, R152, R52, RZ ;  /* 0x0000003498347224 */ /* 0x000fe200078e02ff */
[----:B------:R-:W-:Y:S01]  /*7f00*/  SHF.R.S32.HI R25, RZ, 0x18, R250 ;  /* 0x00000018ff197819 */ /* 0x000fe200000114fa */
[----:B------:R-:W-:Y:S01]  /*7f10*/  IMAD R11, R24, R154, R11 ;  /* 0x0000009a180b7224 */ /* 0x000fe200078e020b */
[----:B------:R-:W-:Y:S01]  /*7f20*/  SHF.R.S32.HI R24, RZ, 0x18, R242 ;  /* 0x00000018ff187819 */ /* 0x000fe200000114f2 */
[----:B------:R-:W-:Y:S01]  /*7f30*/  IMAD R53, R152, R53, RZ ;  /* 0x0000003598357224 */ /* 0x000fe200078e02ff */
[----:B------:R-:W-:Y:S01]  /*7f40*/  I2IP.S8.S32.SAT R104, R3, R0, R26 ;  /* 0x0000000003687239 */ /* 0x000fe2000000141a */
[----:B------:R-:W-:Y:S01]  /*7f50*/  IMAD R12, R25, R154, R12 ;  /* 0x0000009a190c7224 */ /* 0x000fe200078e020c */
[----:B------:R-:W-:Y:S01]  /*7f60*/  MOV R25, R144 ;  /* 0x0000009000197202 */ /* 0x000fe20000000f00 */
[-C--:B------:R-:W-:Y:S01]  /*7f70*/  IMAD R13, R160, R154.reuse, R13 ;  /* 0x0000009aa00d7224 */ /* 0x080fe200078e020d */
[----:B------:R-:W-:Y:S01]  /*7f80*/  MOV R4, R105 ;  /* 0x0000006900047202 */ /* 0x000fe20000000f00 */
[-C--:B------:R-:W-:Y:S01]  /*7f90*/  IMAD R14, R27, R154.reuse, R14 ;  /* 0x0000009a1b0e7224 */ /* 0x080fe200078e020e */
[----:B------:R-:W-:Y:S01]  /*7fa0*/  SHF.R.S32.HI R27, RZ, 0x18, R142 ;  /* 0x00000018ff1b7819 */ /* 0x000fe2000001148e */
[----:B------:R-:W-:Y:S01]  /*7fb0*/  IMAD R15, R24, R154, R15 ;  /* 0x0000009a180f7224 */ /* 0x000fe200078e020f */
[----:B------:R-:W-:Y:S01]  /*7fc0*/  SHF.R.S32.HI R24, RZ, 0x18, R143 ;  /* 0x00000018ff187819 */ /* 0x000fe2000001148f */
[----:B------:R-:W1:Y:S01]  /*7fd0*/  S2R R142, SR_TID.X ;  /* 0x00000000008e7919 */ /* 0x000e620000002100 */
[----:B------:R-:W-:Y:S01]  /*7fe0*/  I2IP.S8.S32.SAT R105, R7, R6, R28 ;  /* 0x0000000607697239 */ /* 0x000fe2000000141c */
[----:B------:R-:W-:Y:S01]  /*7ff0*/  IMAD R16, R29, R154, R16 ;  /* 0x0000009a1d107224 */ /* 0x000fe200078e0210 */
[----:B------:R-:W-:Y:S01]  /*8000*/  MOV R29, R252 ;  /* 0x000000fc001d7202 */ /* 0x000fe20000000f00 */
[-C--:B------:R-:W-:Y:S01]  /*8010*/  IMAD R17, R162, R154.reuse, R17 ;  /* 0x0000009aa2117224 */ /* 0x080fe200078e0211 */
[----:B------:R-:W-:Y:S01]  /*8020*/  MOV R6, R241 ;  /* 0x000000f100067202 */ /* 0x000fe20000000f00 */
[-C--:B------:R-:W-:Y:S01]  /*8030*/  IMAD R18, R25, R154.reuse, R18 ;  /* 0x0000009a19127224 */ /* 0x080fe200078e0212 */
[----:B------:R-:W-:Y:S01]  /*8040*/  SHF.R.S32.HI R25, RZ, 0x18, R247 ;  /* 0x00000018ff197819 */ /* 0x000fe200000114f7 */
[-C--:B------:R-:W-:Y:S01]  /*8050*/  IMAD R19, R24, R154.reuse, R19 ;  /* 0x0000009a18137224 */ /* 0x080fe200078e0213 */
[----:B------:R-:W-:Y:S01]  /*8060*/  SHF.R.S32.HI R24, RZ, 0x18, R249 ;  /* 0x00000018ff187819 */ /* 0x000fe200000114f9 */
[----:B------:R-:W-:Y:S01]  /*8070*/  IMAD R20, R27, R154, R20 ;  /* 0x0000009a1b147224 */ /* 0x000fe200078e0214 */
[----:B------:R-:W-:Y:S01]  /*8080*/  I2IP.S8.S32.SAT R27, R17, R16, RZ ;  /* 0x00000010111b7239 */ /* 0x000fe200000014ff */
[----:B------:R-:W-:Y:S01]  /*8090*/  IMAD R21, R163, R154, R21 ;  /* 0x0000009aa3157224 */ /* 0x000fe200078e0215 */
[----:B------:R-:W-:Y:S01]  /*80a0*/  I2IP.S8.S32.SAT R26, R13, R12, RZ ;  /* 0x0000000c0d1a7239 */ /* 0x000fe200000014ff */
[----:B------:R-:W-:Y:S01]  /*80b0*/  IMAD R22, R29, R154, R22 ;  /* 0x0000009a1d167224 */ /* 0x000fe200078e0216 */
[----:B------:R-:W-:Y:S01]  /*80c0*/  MOV R13, R146 ;  /* 0x00000092000d7202 */ /* 0x000fe20000000f00 */
[-C--:B------:R-:W-:Y:S01]  /*80d0*/  IMAD R23, R24, R154.reuse, R23 ;  /* 0x0000009a18177224 */ /* 0x080fe200078e0217 */
[----:B------:R-:W-:Y:S01]  /*80e0*/  MOV R29, R251 ;  /* 0x000000fb001d7202 */ /* 0x000fe20000000f00 */
[----:B------:R-:W-:Y:S01]  /*80f0*/  IMAD R120, R25, R154, R120 ;  /* 0x0000009a19787224 */ /* 0x000fe200078e0278 */
[----:B------:R-:W-:Y:S01]  /*8100*/  I2IP.S8.S32.SAT R106, R11, R10, R26 ;  /* 0x0000000a0b6a7239 */ /* 0x000fe2000000141a */
[----:B------:R-:W-:Y:S01]  /*8110*/  IMAD R121, R164, R154, R121 ;  /* 0x0000009aa4797224 */ /* 0x000fe200078e0279 */
[----:B------:R-:W-:Y:S01]  /*8120*/  SHF.R.S32.HI R29, RZ, 0x18, R29 ;  /* 0x00000018ff1d7819 */ /* 0x000fe2000001141d */
[----:B------:R-:W-:Y:S01]  /*8130*/  IMAD.MOV.U32 R28, RZ, RZ, R183 ;  /* 0x000000ffff1c7224 */ /* 0x000fe200078e00b7 */
[----:B------:R-:W-:Y:S01]  /*8140*/  MOV R31, R199 ;  /* 0x000000c7001f7202 */ /* 0x000fe20000000f00 */
[----:B------:R-:W-:Y:S01]  /*8150*/  IMAD.MOV.U32 R144, RZ, RZ, R147 ;  /* 0x000000ffff907224 */ /* 0x000fe200078e0093 */
[----:B------:R-:W-:Y:S01]  /*8160*/  I2IP.S8.S32.SAT R26, R21, R20, RZ ;  /* 0x00000014151a7239 */ /* 0x000fe200000014ff */
[----:B------:R-:W-:Y:S01]  /*8170*/  IMAD.U32 R249, R185, 0x10000, RZ ;  /* 0x00010000b9f97824 */ /* 0x000fe200078e00ff */
[----:B------:R-:W-:Y:S01]  /*8180*/  PRMT R252, R194, 0x8880, RZ ;  /* 0x00008880c2fc7816 */ /* 0x000fe200000000ff */
[C---:B------:R-:W-:Y:S01]  /*8190*/  IMAD R71, R152.reuse, R71, RZ ;  /* 0x0000004798477224 */ /* 0x040fe200078e02ff */
[----:B------:R-:W-:Y:S01]  /*81a0*/  MOV R12, R144 ;  /* 0x00000090000c7202 */ /* 0x000fe20000000f00 */
[----:B------:R-:W-:Y:S01]  /*81b0*/  IMAD R74, R152, R74, RZ ;  /* 0x0000004a984a7224 */ /* 0x000fe200078e02ff */
[----:B------:R-:W-:Y:S01]  /*81c0*/  SHF.L.U32 R250, R194, 0x10, RZ ;  /* 0x00000010c2fa7819 */ /* 0x000fe200000006ff */
[C---:B-1----:R-:W-:Y:S01]  /*81d0*/  IMAD.SHL.U32 R24, R142.reuse, 0x4, RZ ;  /* 0x000000048e187824 */ /* 0x042fe200078e00ff */
[----:B------:R-:W-:Y:S01]  /*81e0*/  SHF.L.U32 R0, R142, 0x5, RZ ;  /* 0x000000058e007819 */ /* 0x000fe200000006ff */
[C---:B------:R-:W-:Y:S01]  /*81f0*/  IMAD R75, R152.reuse, R75, RZ ;  /* 0x0000004b984b7224 */ /* 0x040fe200078e02ff */
[C---:B------:R-:W-:Y:S01]  /*8200*/  PRMT R147, R193.reuse, 0x8880, RZ ;  /* 0x00008880c1937816 */ /* 0x040fe200000000ff */
[----:B------:R-:W-:Y:S01]  /*8210*/  IMAD R78, R152, R78, RZ ;  /* 0x0000004e984e7224 */ /* 0x000fe200078e02ff */
[----:B------:R-:W-:Y:S01]  /*8220*/  LOP3.LUT R25, R0, 0x80, RZ, 0xc0, !PT ;  /* 0x0000008000197812 */ /* 0x000fe200078ec0ff */
[C---:B------:R-:W-:Y:S01]  /*8230*/  IMAD R79, R152.reuse, R79, RZ ;  /* 0x0000004f984f7224 */ /* 0x040fe200078e02ff */
[----:B------:R-:W-:Y:S01]  /*8240*/  SHF.L.U32 R143, R193, 0x8, RZ ;  /* 0x00000008c18f7819 */ /* 0x000fe200000006ff */
[C---:B------:R-:W-:Y:S01]  /*8250*/  IMAD R82, R152.reuse, R82, RZ ;  /* 0x0000005298527224 */ /* 0x040fe200078e02ff */
[----:B------:R-:W-:Y:S01]  /*8260*/  LOP3.LUT R3, R25, 0x10, R24, 0xf8, !PT ;  /* 0x0000001019037812 */ /* 0x000fe200078ef818 */
[C---:B------:R-:W-:Y:S01]  /*8270*/  IMAD R83, R152.reuse, R83, RZ ;  /* 0x0000005398537224 */ /* 0x040fe200078e02ff */
[----:B------:R-:W-:Y:S01]  /*8280*/  MOV R25, R8 ;  /* 0x0000000800197202 */ /* 0x000fe20000000f00 */
[C---:B------:R-:W-:Y:S01]  /*8290*/  IMAD R86, R152.reuse, R86, RZ ;  /* 0x0000005698567224 */ /* 0x040fe200078e02ff */
[----:B------:R-:W-:Y:S01]  /*82a0*/  SHF.R.S32.HI R24, RZ, 0x18, R5 ;  /* 0x00000018ff187819 */ /* 0x000fe20000011405 */
[----:B------:R-:W-:Y:S01]  /*82b0*/  IMAD R87, R152, R87, RZ ;  /* 0x0000005798577224 */ /* 0x000fe200078e02ff */
[----:B------:R-:W-:Y:S01]  /*82c0*/  MOV R8, R35 ;  /* 0x0000002300087202 */ /* 0x000fe20000000f00 */
[-C--:B------:R-:W-:Y:S01]  /*82d0*/  IMAD R122, R25, R154.reuse, R122 ;  /* 0x0000009a197a7224 */ /* 0x080fe200078e027a */
[----:B------:R-:W-:Y:S01]  /*82e0*/  SHF.R.S32.HI R25, RZ, 0x18, R6 ;  /* 0x00000018ff197819 */ /* 0x000fe20000011406 */
[----:B------:R-:W-:Y:S01]  /*82f0*/  IMAD.MOV.U32 R35, RZ, RZ, R34 ;  /* 0x000000ffff237224 */ /* 0x000fe200078e0022 */
[----:B------:R-:W-:Y:S01]  /*8300*/  MOV R34, R107 ;  /* 0x0000006b00227202 */ /* 0x000fe20000000f00 */
[----:B------:R-:W-:Y:S01]  /*8310*/  IMAD R123, R24, R154, R123 ;  /* 0x0000009a187b7224 */ /* 0x000fe200078e027b */
[----:B------:R-:W-:Y:S01]  /*8320*/  I2IP.S8.S32.SAT R107, R15, R14, R27 ;  /* 0x0000000e0f6b7239 */ /* 0x000fe2000000141b */
[----:B------:R-:W-:Y:S01]  /*8330*/  IMAD R124, R25, R154, R124 ;  /* 0x0000009a197c7224 */ /* 0x000fe200078e027c */
[----:B------:R-:W-:Y:S01]  /*8340*/  MOV R27, R28 ;  /* 0x0000001c001b7202 */ /* 0x000fe20000000f00 */
[----:B------:R-:W-:Y:S01]  /*8350*/  IMAD R125, R165, R154, R125 ;  /* 0x0000009aa57d7224 */ /* 0x000fe200078e027d */
[----:B------:R-:W-:Y:S01]  /*8360*/  SHF.R.S32.HI R24, RZ, 0x18, R13 ;  /* 0x00000018ff187819 */ /* 0x000fe2000001140d */
[----:B------:R-:W-:Y:S01]  /*8370*/  IMAD R38, R152, R38, RZ ;  /* 0x0000002698267224 */ /* 0x000fe200078e02ff */
[----:B------:R-:W-:Y:S01]  /*8380*/  MOV R25, R4 ;  /* 0x0000000400197202 */ /* 0x000fe20000000f00 */
[----:B------:R-:W-:Y:S01]  /*8390*/  IMAD R126, R27, R154, R126 ;  /* 0x0000009a1b7e7224 */ /* 0x000fe200078e027e */
[----:B------:R-:W-:Y:S01]  /*83a0*/  I2IP.S8.S32.SAT R5, R19, R18, R26 ;  /* 0x0000001213057239 */ /* 0x000fe2000000141a */
[-C--:B------:R-:W-:Y:S01]  /*83b0*/  IMAD R127, R24, R154.reuse, R127 ;  /* 0x0000009a187f7224 */ /* 0x080fe200078e027f */
[----:B------:R-:W-:Y:S01]  /*83c0*/  SHF.R.S32.HI R24, RZ, 0x18, R12 ;  /* 0x00000018ff187819 */ /* 0x000fe2000001140c */
[-C--:B------:R-:W-:Y:S01]  /*83d0*/  IMAD R128, R29, R154.reuse, R128 ;  /* 0x0000009a1d807224 */ /* 0x080fe200078e0280 */
[----:B------:R-:W-:Y:S01]  /*83e0*/  SHF.R.S32.HI R29, RZ, 0x18, R34 ;  /* 0x00000018ff1d7819 */ /* 0x000fe20000011422 */
[----:B------:R-:W-:Y:S01]  /*83f0*/  IMAD R129, R166, R154, R129 ;  /* 0x0000009aa6817224 */ /* 0x000fe200078e0281 */
[----:B------:R-:W-:Y:S01]  /*8400*/  I2IP.S8.S32.SAT R26, R121, R120, RZ ;  /* 0x00000078791a7239 */ /* 0x000fe200000014ff */
[-C--:B------:R-:W-:Y:S01]  /*8410*/  IMAD R88, R25, R154.reuse, R88 ;  /* 0x0000009a19587224 */ /* 0x080fe200078e0258 */
[----:B------:R-:W-:Y:S01]  /*8420*/  SHF.R.S32.HI R25, RZ, 0x18, R9 ;  /* 0x00000018ff197819 */ /* 0x000fe20000011409 */
[----:B------:R-:W-:Y:S01]  /*8430*/  IMAD R89, R24, R154, R89 ;  /* 0x0000009a18597224 */ /* 0x000fe200078e0259 */
[----:B------:R-:W-:Y:S01]  /*8440*/  SHF.R.S32.HI R24, RZ, 0x18, R35 ;  /* 0x00000018ff187819 */ /* 0x000fe20000011423 */
[----:B------:R-:W-:Y:S01]  /*8450*/  IMAD.MOV.U32 R27, RZ, RZ, R8 ;  /* 0x000000ffff1b7224 */ /* 0x000fe200078e0008 */
[----:B------:R-:W-:Y:S01]  /*8460*/  I2IP.S8.S32.SAT R4, R23, R22, R26 ;  /* 0x0000001617047239 */ /* 0x000fe2000000141a */
[-C--:B------:R-:W-:Y:S01]  /*8470*/  IMAD R90, R25, R154.reuse, R90 ;  /* 0x0000009a195a7224 */ /* 0x080fe200078e025a */
[----:B------:R-:W-:Y:S01]  /*8480*/  MOV R25, R33 ;  /* 0x0000002100197202 */ /* 0x000fe20000000f00 */
[----:B------:R-:W-:Y:S01]  /*8490*/  IMAD R91, R167, R154, R91 ;  /* 0x0000009aa75b7224 */ /* 0x000fe200078e025b */
[----:B------:R-:W-:Y:S01]  /*84a0*/  I2IP.S8.S32.SAT R26, R125, R124, RZ ;  /* 0x0000007c7d1a7239 */ /* 0x000fe200000014ff */
[-C--:B------:R-:W-:Y:S01]  /*84b0*/  IMAD R92, R27, R154.reuse, R92 ;  /* 0x0000009a1b5c7224 */ /* 0x080fe200078e025c */
[----:B------:R-:W-:Y:S01]  /*84c0*/  SHF.R.S32.HI R27, RZ, 0x18, R31 ;  /* 0x00000018ff1b7819 */ /* 0x000fe2000001141f */
[-C--:B------:R-:W-:Y:S01]  /*84d0*/  IMAD R93, R24, R154.reuse, R93 ;  /* 0x0000009a185d7224 */ /* 0x080fe200078e025d */
[----:B------:R-:W-:Y:S01]  /*84e0*/  SHF.R.S32.HI R24, RZ, 0x18, R32 ;  /* 0x00000018ff187819 */ /* 0x000fe20000011420 */
[----:B------:R-:W-:Y:S01]  /*84f0*/  IMAD R94, R29, R154, R94 ;  /* 0x0000009a1d5e7224 */ /* 0x000fe200078e025e */
[----:B------:R-:W-:Y:S01]  /*8500*/  I2IP.S8.S32.SAT R28, R129, R128, RZ ;  /* 0x00000080811c7239 */ /* 0x000fe200000014ff */
[----:B------:R-:W-:Y:S01]  /*8510*/  IMAD R95, R168, R154, R95 ;  /* 0x0000009aa85f7224 */ /* 0x000fe200078e025f */
[----:B------:R-:W-:Y:S01]  /*8520*/  I2IP.S8.S32.SAT R122, R123, R122, R26 ;  /* 0x0000007a7b7a7239 */ /* 0x000fe2000000141a */
[-C--:B------:R-:W-:Y:S01]  /*8530*/  IMAD R96, R25, R154.reuse, R96 ;  /* 0x0000009a19607224 */ /* 0x080fe200078e0260 */
[----:B------:R-:W-:Y:S01]  /*8540*/  MOV R120, R5 ;  /* 0x0000000500787202 */ /* 0x000fe20000000f00 */
[-C--:B------:R-:W-:Y:S01]  /*8550*/  IMAD R97, R24, R154.reuse, R97 ;  /* 0x0000009a18617224 */ /* 0x080fe200078e0261 */
[----:B------:R-:W-:Y:S01]  /*8560*/  SHF.R.S32.HI R24, RZ, 0x18, R153 ;  /* 0x00000018ff187819 */ /* 0x000fe20000011499 */
[----:B------:R-:W-:Y:S01]  /*8570*/  IMAD R98, R27, R154, R98 ;  /* 0x0000009a1b627224 */ /* 0x000fe200078e0262 */
[----:B------:R-:W-:Y:S01]  /*8580*/  MOV R121, R4 ;  /* 0x0000000400797202 */ /* 0x000fe20000000f00 */
[----:B------:R-:W-:Y:S01]  /*8590*/  IMAD.MOV.U32 R25, RZ, RZ, R30 ;  /* 0x000000ffff197224 */ /* 0x000fe200078e001e */
[----:B------:R-:W-:Y:S01]  /*85a0*/  I2IP.S8.S32.SAT R123, R127, R126, R28 ;  /* 0x0000007e7f7b7239 */ /* 0x000fe2000000141c */
[----:B------:R-:W-:Y:S01]  /*85b0*/  IMAD R99, R169, R154, R99 ;  /* 0x0000009aa9637224 */ /* 0x000fe200078e0263 */
[----:B------:R-:W-:Y:S01]  /*85c0*/  I2IP.S8.S32.SAT R90, R91, R90, RZ ;  /* 0x0000005a5b5a7239 */ /* 0x000fe200000014ff */
[-C--:B------:R-:W-:Y:S01]  /*85d0*/  IMAD R100, R25, R154.reuse, R100 ;  /* 0x0000009a19647224 */ /* 0x080fe200078e0264 */
[----:B------:R-:W-:Y:S01]  /*85e0*/  SHF.R.S32.HI R160, RZ, 0x18, R193 ;  /* 0x00000018ffa07819 */ /* 0x000fe200000114c1 */
[----:B------:R-:W-:Y:S01]  /*85f0*/  IMAD R101, R24, R154, R101 ;  /* 0x0000009a18657224 */ /* 0x000fe200078e0265 */
[----:B------:R-:W-:Y:S01]  /*8600*/  I2IP.S8.S32.SAT R124, R89, R88, R90 ;  /* 0x00000058597c7239 */ /* 0x000fe2000000145a */
[----:B------:R-:W1:Y:S01]  /*8610*/  LDTM.x32 R4, tmem[UR4+0x80] ;  /* 0x00008004000479ee */ /* 0x000e6200082c0000 */
[----:B------:R-:W-:Y:S01]  /*8620*/  SHF.R.S32.HI R89, RZ, 0x18, R151 ;  /* 0x00000018ff597819 */ /* 0x000fe20000011497 */
[----:B------:R-:W-:Y:S01]  /*8630*/  UMOV UR4, 0x400 ;  /* 0x0000040000047882 */ /* 0x000fe20000000000 */
[C---:B------:R-:W-:Y:S01]  /*8640*/  PRMT R242, R195.reuse, 0x8880, RZ ;  /* 0x00008880c3f27816 */ /* 0x040fe200000000ff */
[----:B--2---:R-:W-:Y:S01]  /*8650*/  ULEA UR4, UR5, UR4, 0x18 ;  /* 0x0000000405047291 */ /* 0x004fe2000f8ec0ff */
[C---:B------:R-:W-:Y:S01]  /*8660*/  SHF.L.U32 R199, R195.reuse, 0x10, RZ ;  /* 0x00000010c3c77819 */ /* 0x040fe200000006ff */
[----:B------:R-:W-:Y:S01]  /*8670*/  NOP ;  /* 0x0000000000007918 */ /* 0x000fe20000000000 */
[----:B------:R-:W-:Y:S01]  /*8680*/  SHF.L.U32 R194, R195, 0x8, RZ ;  /* 0x00000008c3c27819 */ /* 0x000fe200000006ff */
[----:B------:R-:W-:Y:S01]  /*8690*/  ULEA UR5, UR43, UR4, 0x3 ;  /* 0x000000042b057291 */ /* 0x000fe2000f8e18ff */
[----:B------:R-:W-:Y:S01]  /*86a0*/  SHF.R.S32.HI R162, RZ, 0x18, R195 ;  /* 0x00000018ffa27819 */ /* 0x000fe200000114c3 */
[-C--:B------:R-:W-:Y:S01]  /*86b0*/  IMAD R102, R89, R154.reuse, R102 ;  /* 0x0000009a59667224 */ /* 0x080fe200078e0266 */
[C---:B------:R-:W-:Y:S01]  /*86c0*/  PRMT R146, R184.reuse, 0x8880, RZ ;  /* 0x00008880b8927816 */ /* 0x040fe200000000ff */
[----:B------:R-:W-:Y:S01]  /*86d0*/  UIADD3 UR5, UPT, UPT, UR5, 0x88, URZ ;  /* 0x0000008805057890 */ /* 0x000fe2000fffe0ff */
[----:B------:R-:W-:Y:S01]  /*86e0*/  SHF.L.U32 R144, R184, 0x10, RZ ;  /* 0x00000010b8907819 */ /* 0x000fe200000006ff */
[----:B------:R-:W-:Y:S01]  /*86f0*/  IMAD R103, R170, R154, R103 ;  /* 0x0000009aaa677224 */ /* 0x000fe200078e0267 */
[----:B------:R-:W-:Y:S01]  /*8700*/  SHF.L.U32 R142, R184, 0x8, RZ ;  /* 0x00000008b88e7819 */ /* 0x000fe200000006ff */
[----:B------:R-:W-:Y:S01]  /*8710*/  ULOP3.LUT UR5, UR5, 0xfefffff8, URZ, 0xc0, !UPT ;  /* 0xfefffff805057892 */ /* 0x000fe2000f8ec0ff */
[----:B------:R-:W-:Y:S01]  /*8720*/  SHF.R.S32.HI R163, RZ, 0x18, R184 ;  /* 0x00000018ffa37819 */ /* 0x000fe200000114b8 */
[----:B------:R-:W-:Y:S01]  /*8730*/  IMAD.SHL.U32 R167, R189, 0x100, RZ ;  /* 0x00000100bda77824 */ /* 0x000fe200078e00ff */
[C---:B------:R-:W-:Y:S01]  /*8740*/  PRMT R251, R185.reuse, 0x8880, RZ ;  /* 0x00008880b9fb7816 */ /* 0x040fe200000000ff */
[C---:B------:R-:W-:Y:S01]  /*8750*/  IMAD R39, R152.reuse, R39, RZ ;  /* 0x0000002798277224 */ /* 0x040fe200078e02ff */
[----:B------:R-:W-:Y:S01]  /*8760*/  SHF.L.U32 R247, R185, 0x8, RZ ;  /* 0x00000008b9f77819 */ /* 0x000fe200000006ff */
[C---:B------:R-:W-:Y:S01]  /*8770*/  IMAD R42, R152.reuse, R42, RZ ;  /* 0x0000002a982a7224 */ /* 0x040fe200078e02ff */
[----:B------:R-:W-:Y:S01]  /*8780*/  SHF.R.S32.HI R164, RZ, 0x18, R185 ;  /* 0x00000018ffa47819 */ /* 0x000fe200000114b9 */
[----:B-1----:R-:W-:Y:S01]  /*8790*/  IMAD R30, R152, R30, RZ ;  /* 0x0000001e981e7224 */ /* 0x002fe200078e02ff */
[C---:B------:R-:W-:Y:S01]  /*87a0*/  PRMT R241, R186.reuse, 0x8880, RZ ;  /* 0x00008880baf17816 */ /* 0x040fe200000000ff */
[----:B------:R-:W-:Y:S01]  /*87b0*/  SYNCS.ARRIVE.TRANS64.RED.A1T0 RZ, [UR5], RZ ;  /* 0x000000ffffff79a7 */ /* 0x000fe20008100405 */
[----:B------:R-:W-:Y:S01]  /*87c0*/  SHF.L.U32 R195, R186, 0x10, RZ ;  /* 0x00000010bac37819 */ /* 0x000fe200000006ff */
[----:B------:R-:W-:Y:S01]  /*87d0*/  IMAD R34, R152, R34, RZ ;  /* 0x0000002298227224 */ /* 0x000fe200078e02ff */
[----:B------:R-:W-:Y:S01]  /*87e0*/  SHF.L.U32 R193, R186, 0x8, RZ ;  /* 0x00000008bac17819 */ /* 0x000fe200000006ff */
[C---:B------:R-:W-:Y:S01]  /*87f0*/  IMAD R35, R152.reuse, R35, RZ ;  /* 0x0000002398237224 */ /* 0x040fe200078e02ff */
[----:B------:R-:W-:Y:S01]  /*8800*/  SHF.R.S32.HI R183, RZ, 0x18, R186 ;  /* 0x00000018ffb77819 */ /* 0x000fe200000114ba */
[C---:B------:R-:W-:Y:S01]  /*8810*/  IMAD.U32 R186, R187.reuse, 0x10000, RZ ;  /* 0x00010000bbba7824 */ /* 0x040fe200078e00ff */
        /* <DEDUP_REMOVED lines=12> */
[----:B------:R-:W-:Y:S01]  /*88e0*/  LOP3.LUT R188, R3, 0xf60, R0, 0xf8, !PT ;  /* 0x00000f6003bc7812 */ /* 0x000fe200078ef800 */
[----:B------:R-:W-:Y:S01]  /*88f0*/  IMAD R3, R152, R5, RZ ;  /* 0x0000000598037224 */ /* 0x000fe200078e02ff */
[----:B------:R-:W-:Y:S01]  /*8900*/  LOP3.LUT P0, RZ, R0, 0x80, RZ, 0xc0, !PT ;  /* 0x0000008000ff7812 */ /* 0x000fe2000780c0ff */
[----:B------:R-:W-:Y:S01]  /*8910*/  IMAD R5, R152, R9, RZ ;  /* 0x0000000998057224 */ /* 0x000fe200078e02ff */
[----:B------:R-:W-:Y:S01]  /*8920*/  IADD3 R89, PT, PT, R188, UR4, RZ ;  /* 0x00000004bc597c10 */ /* 0x000fe2000fffe0ff */
[----:B------:R1:W-:Y:S01]  /*8930*/  STS.128 [R188+UR4+0x5100], R104 ;  /* 0x00510068bc007988 */ /* 0x0003e20008000c04 */
[C---:B------:R-:W-:Y:S01]  /*8940*/  PRMT R169, R189.reuse, 0x8880, RZ ;  /* 0x00008880bda97816 */ /* 0x040fe200000000ff */
[C---:B------:R-:W-:Y:S01]  /*8950*/  IMAD R9, R152.reuse, R13, RZ ;  /* 0x0000000d98097224 */ /* 0x040fe200078e02ff */
[----:B------:R-:W-:Y:S01]  /*8960*/  SHF.L.U32 R168, R189, 0x10, RZ ;  /* 0x00000010bda87819 */ /* 0x000fe200000006ff */
[C---:B------:R-:W-:Y:S01]  /*8970*/  IMAD R0, R152.reuse, R4, RZ ;  /* 0x0000000498007224 */ /* 0x040fe200078e02ff */
[----:B------:R-:W-:Y:S01]  /*8980*/  SHF.R.S32.HI R90, RZ, 0x18, R189 ;  /* 0x00000018ff5a7819 */ /* 0x000fe200000114bd */
[C---:B------:R-:W-:Y:S01]  /*8990*/  IMAD R13, R152.reuse, R17, RZ ;  /* 0x00000011980d7224 */ /* 0x040fe200078e02ff */
[----:B------:R-:W-:Y:S01]  /*89a0*/  IADD3 R189, PT, PT, R89, 0x10, RZ ;  /* 0x0000001059bd7810 */ /* 0x000fe20007ffe0ff */
[C---:B------:R-:W-:Y:S01]  /*89b0*/  IMAD R4, R152.reuse, R8, RZ ;  /* 0x0000000898047224 */ /* 0x040fe200078e02ff */
[----:B------:R-:W-:Y:S01]  /*89c0*/  I2IP.S8.S32.SAT R91, R99, R98, RZ ;  /* 0x00000062635b7239 */ /* 0x000fe200000014ff */
[C---:B------:R-:W-:Y:S01]  /*89d0*/  IMAD R17, R152.reuse, R21, RZ ;  /* 0x0000001598117224 */ /* 0x040fe200078e02ff */
[----:B------:R-:W-:Y:S01]  /*89e0*/  @P0 IADD3 R189, PT, PT, R89, -0x10, RZ ;  /* 0xfffffff059bd0810 */ /* 0x000fe20007ffe0ff */
[C---:B------:R-:W-:Y:S01]  /*89f0*/  IMAD R8, R152.reuse, R12, RZ ;  /* 0x0000000c98087224 */ /* 0x040fe200078e02ff */
[----:B------:R-:W-:Y:S01]  /*8a00*/  MOV R89, R243 ;  /* 0x000000f300597202 */ /* 0x000fe20000000f00 */
[C---:B------:R-:W-:Y:S01]  /*8a10*/  IMAD R21, R152.reuse, R25, RZ ;  /* 0x0000001998157224 */ /* 0x040fe200078e02ff */
[----:B------:R-:W-:Y:S01]  /*8a20*/  I2IP.S8.S32.SAT R126, R97, R96, R91 ;  /* 0x00000060617e7239 */ /* 0x000fe2000000145b */
[C---:B------:R-:W-:Y:S01]  /*8a30*/  IMAD R12, R152.reuse, R16, RZ ;  /* 0x00000010980c7224 */ /* 0x040fe200078e02ff */
[----:B------:R-:W-:Y:S01]  /*8a40*/  SHF.R.S32.HI R91, RZ, 0x18, R239 ;  /* 0x00000018ff5b7819 */ /* 0x000fe200000114ef */
[C---:B------:R-:W-:Y:S01]  /*8a50*/  IMAD R25, R152.reuse, R29, RZ ;  /* 0x0000001d98197224 */ /* 0x040fe200078e02ff */
[----:B------:R-:W-:Y:S01]  /*8a60*/  I2IP.S8.S32.SAT R102, R103, R102, RZ ;  /* 0x0000006667667239 */ /* 0x000fe200000014ff */
[C---:B------:R-:W-:Y:S01]  /*8a70*/  IMAD R16, R152.reuse, R20, RZ ;  /* 0x0000001498107224 */ /* 0x040fe200078e02ff */
[----:B------:R-:W-:Y:S01]  /*8a80*/  I2IP.S8.S32.SAT R94, R95, R94, RZ ;  /* 0x0000005e5f5e7239 */ /* 0x000fe200000014ff */
[C---:B------:R-:W-:Y:S01]  /*8a90*/  IMAD R29, R152.reuse, R33, RZ ;  /* 0x00000021981d7224 */ /* 0x040fe200078e02ff */
[----:B------:R-:W-:Y:S01]  /*8aa0*/  I2IP.S8.S32.SAT R127, R101, R100, R102 ;  /* 0x00000064657f7239 */ /* 0x000fe20000001466 */
[----:B------:R-:W-:Y:S01]  /*8ab0*/  IMAD R20, R152, R24, RZ ;  /* 0x0000001898147224 */ /* 0x000fe200078e02ff */
[----:B------:R-:W-:Y:S01]  /*8ac0*/  I2IP.S8.S32.SAT R125, R93, R92, R94 ;  /* 0x0000005c5d7d7239 */ /* 0x000fe2000000145e */
[----:B------:R-:W-:Y:S01]  /*8ad0*/  IMAD.MOV.U32 R33, RZ, RZ, R246 ;  /* 0x000000ffff217224 */ /* 0x000fe200078e00f6 */
[----:B------:R-:W-:Y:S01]  /*8ae0*/  PRMT R166, R190, 0x8880, RZ ;  /* 0x00008880bea67816 */ /* 0x000fe200000000ff */
[----:B------:R-:W-:Y:S01]  /*8af0*/  IMAD R24, R152, R28, RZ ;  /* 0x0000001c98187224 */ /* 0x000fe200078e02ff */
[----:B------:R-:W-:Y:S01]  /*8b00*/  SHF.L.U32 R165, R190, 0x10, RZ ;  /* 0x00000010bea57819 */ /* 0x000fe200000006ff */
[----:B------:R-:W-:Y:S01]  /*8b10*/  IMAD R28, R152, R32, RZ ;  /* 0x00000020981c7224 */ /* 0x000fe200078e02ff */
[----:B------:R-:W-:Y:S01]  /*8b20*/  SHF.R.S32.HI R32, RZ, 0x18, R245 ;  /* 0x00000018ff207819 */ /* 0x000fe200000114f5 */
[----:B-1----:R-:W2:Y:S01]  /*8b30*/  LDL.LU.64 R106, [R1+0x10] ;  /* 0x00001000016a7983 */ /* 0x002ea20000300a00 */
[----:B------:R-:W-:Y:S01]  /*8b40*/  SHF.L.U32 R99, R190, 0x8, RZ ;  /* 0x00000008be637819 */ /* 0x000fe200000006ff */
[C---:B------:R-:W-:Y:S01]  /*8b50*/  IMAD R55, R152.reuse, R55, RZ ;  /* 0x0000003798377224 */ /* 0x040fe200078e02ff */
[C---:B------:R-:W-:Y:S01]  /*8b60*/  PRMT R98, R191.reuse, 0x8880, RZ ;  /* 0x00008880bf627816 */ /* 0x040fe200000000ff */
[C---:B------:R-:W-:Y:S01]  /*8b70*/  IMAD R6, R152.reuse, R6, RZ ;  /* 0x0000000698067224 */ /* 0x040fe200078e02ff */
[----:B------:R-:W-:Y:S01]  /*8b80*/  SHF.R.S32.HI R92, RZ, 0x18, R190 ;  /* 0x00000018ff5c7819 */ /* 0x000fe200000114be */
[----:B------:R-:W3:Y:S01]  /*8b90*/  LDL.LU.64 R104, [R1+0x8] ;  /* 0x0000080001687983 */ /* 0x000ee20000300a00 */
[C---:B------:R-:W-:Y:S01]  /*8ba0*/  SHF.L.U32 R95, R191.reuse, 0x10, RZ ;  /* 0x00000010bf5f7819 */ /* 0x040fe200000006ff */
[C---:B------:R-:W-:Y:S01]  /*8bb0*/  IMAD R7, R152.reuse, R7, RZ ;  /* 0x0000000798077224 */ /* 0x040fe200078e02ff */
[----:B------:R-:W-:Y:S01]  /*8bc0*/  SHF.R.S32.HI R93, RZ, 0x18, R191 ;  /* 0x00000018ff5d7819 */ /* 0x000fe200000114bf */
[C---:B------:R-:W-:Y:S01]  /*8bd0*/  IMAD R10, R152.reuse, R10, RZ ;  /* 0x0000000a980a7224 */ /* 0x040fe200078e02ff */
[----:B------:R-:W-:Y:S01]  /*8be0*/  UIADD3 UR5, UPT, UPT, UR43, 0x1, URZ ;  /* 0x000000012b057890 */ /* 0x000fe2000fffe0ff */
[----:B------:R1:W-:Y:S01]  /*8bf0*/  STS.128 [R189+0x5100], R120 ;  /* 0x00510078bd007388 */ /* 0x0003e20000000c00 */
[C---:B------:R-:W-:Y:S02]  /*8c00*/  IMAD R11, R152.reuse, R11, RZ ;  /* 0x0000000b980b7224 */ /* 0x040fe400078e02ff */
[C---:B------:R-:W-:Y:S02]  /*8c10*/  IMAD R14, R152.reuse, R14, RZ ;  /* 0x0000000e980e7224 */ /* 0x040fe400078e02ff */
[C---:B------:R-:W-:Y:S02]  /*8c20*/  IMAD R15, R152.reuse, R15, RZ ;  /* 0x0000000f980f7224 */ /* 0x040fe400078e02ff */
[C---:B------:R-:W-:Y:S01]  /*8c30*/  IMAD R18, R152.reuse, R18, RZ ;  /* 0x0000001298127224 */ /* 0x040fe200078e02ff */
[----:B------:R1:W-:Y:S01]  /*8c40*/  STS.128 [R188+UR4+0x6100], R124 ;  /* 0x0061007cbc007988 */ /* 0x0003e20008000c04 */
[C---:B------:R-:W-:Y:S02]  /*8c50*/  IMAD R19, R152.reuse, R19, RZ ;  /* 0x0000001398137224 */ /* 0x040fe400078e02ff */
[C---:B------:R-:W-:Y:S02]  /*8c60*/  IMAD R22, R152.reuse, R22, RZ ;  /* 0x0000001698167224 */ /* 0x040fe400078e02ff */
[C---:B------:R-:W-:Y:S02]  /*8c70*/  IMAD R23, R152.reuse, R23, RZ ;  /* 0x0000001798177224 */ /* 0x040fe400078e02ff */
[C---:B------:R-:W-:Y:S02]  /*8c80*/  IMAD R26, R152.reuse, R26, RZ ;  /* 0x0000001a981a7224 */ /* 0x040fe400078e02ff */
[C---:B------:R-:W-:Y:S02]  /*8c90*/  IMAD R27, R152.reuse, R27, RZ ;  /* 0x0000001b981b7224 */ /* 0x040fe400078e02ff */
[----:B------:R-:W-:Y:S02]  /*8ca0*/  IMAD.SHL.U32 R94, R191, 0x100, RZ ;  /* 0x00000100bf5e7824 */ /* 0x000fe400078e00ff */
[----:B------:R-:W-:Y:S02]  /*8cb0*/  IMAD R31, R152, R31, RZ ;  /* 0x0000001f981f7224 */ /* 0x000fe400078e02ff */
[-C--:B---3--:R-:W-:Y:S01]  /*8cc0*/  IMAD R104, R33, R154.reuse, R104 ;  /* 0x0000009a21687224 */ /* 0x088fe200078e0268 */
[----:B------:R-:W-:Y:S01]  /*8cd0*/  SHF.R.S32.HI R33, RZ, 0x18, R244 ;  /* 0x00000018ff217819 */ /* 0x000fe200000114f4 */
[-C--:B------:R-:W-:Y:S01]  /*8ce0*/  IMAD R105, R32, R154.reuse, R105 ;  /* 0x0000009a20697224 */ /* 0x080fe200078e0269 */
[----:B------:R-:W-:Y:S03]  /*8cf0*/  SHF.R.S32.HI R32, RZ, 0x18, R240 ;  /* 0x00000018ff207819 */ /* 0x000fe600000114f0 */
[----:B--2---:R-:W-:Y:S01]  /*8d00*/  IMAD R106, R33, R154, R106 ;  /* 0x0000009a216a7224 */ /* 0x004fe200078e026a */
[----:B------:R-:W-:Y:S01]  /*8d10*/  MOV R33, R238 ;  /* 0x000000ee00217202 */ /* 0x000fe20000000f00 */
[-C--:B------:R-:W-:Y:S02]  /*8d20*/  IMAD R107, R171, R154.reuse, R107 ;  /* 0x0000009aab6b7224 */ /* 0x080fe400078e026b */
        /* <DEDUP_REMOVED lines=11> */
[----:B------:R-:W-:Y:S02]  /*8de0*/  SHF.R.S32.HI R32, RZ, 0x18, R233 ;  /* 0x00000018ff207819 */ /* 0x000fe400000114e9 */
[----:B------:R-:W-:Y:S01]  /*8df0*/  I2IP.S8.S32.SAT R104, R105, R104, R106 ;  /* 0x0000006869687239 */ /* 0x000fe2000000146a */
[----:B------:R-:W-:Y:S01]  /*8e00*/  IMAD R114, R33, R154, R114 ;  /* 0x0000009a21727224 */ /* 0x000fe200078e0272 */
[----:B------:R-:W-:Y:S01]  /*8e10*/  I2IP.S8.S32.SAT R110, R111, R110, RZ ;  /* 0x0000006e6f6e7239 */ /* 0x000fe200000014ff */
[-C--:B------:R-:W-:Y:S02]  /*8e20*/  IMAD R115, R173, R154.reuse, R115 ;  /* 0x0000009aad737224 */ /* 0x080fe400078e0273 */
[----:B------:R-:W-:Y:S01]  /*8e30*/  IMAD R116, R89, R154, R116 ;  /* 0x0000009a59747224 */ /* 0x000fe200078e0274 */
[----:B------:R-:W-:Y:S01]  /*8e40*/  MOV R89, R220 ;  /* 0x000000dc00597202 */ /* 0x000fe20000000f00 */
[-C--:B------:R-:W-:Y:S01]  /*8e50*/  IMAD R117, R32, R154.reuse, R117 ;  /* 0x0000009a20757224 */ /* 0x080fe200078e0275 */
[----:B------:R-:W-:Y:S01]  /*8e60*/  SHF.R.S32.HI R32, RZ, 0x18, R222 ;  /* 0x00000018ff207819 */ /* 0x000fe200000114de */
[----:B------:R-:W-:Y:S01]  /*8e70*/  IMAD R118, R91, R154, R118 ;  /* 0x0000009a5b767224 */ /* 0x000fe200078e0276 */
[----:B------:R-:W-:Y:S01]  /*8e80*/  SHF.R.S32.HI R91, RZ, 0x18, R214 ;  /* 0x00000018ff5b7819 */ /* 0x000fe200000114d6 */
[----:B------:R-:W-:Y:S01]  /*8e90*/  IMAD.MOV.U32 R33, RZ, RZ, R223 ;  /* 0x000000ffff217224 */ /* 0x000fe200078e00df */
[----:B------:R-:W-:Y:S01]  /*8ea0*/  I2IP.S8.S32.SAT R106, R115, R114, RZ ;  /* 0x00000072736a7239 */ /* 0x000fe200000014ff */
[----:B------:R-:W-:Y:S01]  /*8eb0*/  IMAD R119, R174, R154, R119 ;  /* 0x0000009aae777224 */ /* 0x000fe200078e0277 */
[----:B------:R-:W-:Y:S01]  /*8ec0*/  I2IP.S8.S32.SAT R105, R109, R108, R110 ;  /* 0x0000006c6d697239 */ /* 0x000fe2000000146e */
[-C--:B------:R-:W-:Y:S01]  /*8ed0*/  IMAD R56, R33, R154.reuse, R56 ;  /* 0x0000009a21387224 */ /* 0x080fe200078e0238 */
[----:B------:R-:W-:Y:S01]  /*8ee0*/  SHF.R.S32.HI R33, RZ, 0x18, R221 ;  /* 0x00000018ff217819 */ /* 0x000fe200000114dd */
[----:B------:R-:W-:Y:S01]  /*8ef0*/  IMAD R57, R32, R154, R57 ;  /* 0x0000009a20397224 */ /* 0x000fe200078e0239 */
[----:B------:R-:W-:Y:S02]  /*8f00*/  SHF.R.S32.HI R32, RZ, 0x18, R217 ;  /* 0x00000018ff207819 */ /* 0x000fe400000114d9 */
[----:B------:R-:W-:Y:S01]  /*8f10*/  I2IP.S8.S32.SAT R107, R119, R118, RZ ;  /* 0x00000076776b7239 */ /* 0x000fe200000014ff */
[-C--:B------:R-:W-:Y:S01]  /*8f20*/  IMAD R58, R33, R154.reuse, R58 ;  /* 0x0000009a213a7224 */ /* 0x080fe200078e023a */
[----:B------:R-:W-:Y:S01]  /*8f30*/  MOV R33, R205 ;  /* 0x000000cd00217202 */ /* 0x000fe20000000f00 */
[----:B------:R-:W-:Y:S01]  /*8f40*/  IMAD R59, R175, R154, R59 ;  /* 0x0000009aaf3b7224 */ /* 0x000fe200078e023b */
[----:B------:R-:W-:Y:S01]  /*8f50*/  I2IP.S8.S32.SAT R106, R113, R112, R106 ;  /* 0x00000070716a7239 */ /* 0x000fe2000000146a */
[----:B------:R-:W-:Y:S01]  /*8f60*/  IMAD R60, R89, R154, R60 ;  /* 0x0000009a593c7224 */ /* 0x000fe200078e023c */
[----:B------:R-:W-:Y:S01]  /*8f70*/  I2IP.S8.S32.SAT R107, R117, R116, R107 ;  /* 0x00000074756b7239 */ /* 0x000fe2000000146b */
[-C--:B------:R-:W-:Y:S01]  /*8f80*/  IMAD R61, R32, R154.reuse, R61 ;  /* 0x0000009a203d7224 */ /* 0x080fe200078e023d */
[----:B------:R-:W-:Y:S01]  /*8f90*/  SHF.R.S32.HI R32, RZ, 0x18, R204 ;  /* 0x00000018ff207819 */ /* 0x000fe200000114cc */
[----:B------:R-:W-:Y:S01]  /*8fa0*/  IMAD R62, R91, R154, R62 ;  /* 0x0000009a5b3e7224 */ /* 0x000fe200078e023e */
[----:B------:R-:W-:Y:S01]  /*8fb0*/  I2IP.S8.S32.SAT R58, R59, R58, RZ ;  /* 0x0000003a3b3a7239 */ /* 0x000fe200000014ff */
[----:B------:R-:W-:Y:S01]  /*8fc0*/  IMAD R63, R176, R154, R63 ;  /* 0x0000009ab03f7224 */ /* 0x000fe200078e023f */
[----:B------:R-:W-:Y:S01]  /*8fd0*/  MOV R59, R202 ;  /* 0x000000ca003b7202 */ /* 0x000fe20000000f00 */
[-C--:B------:R-:W-:Y:S01]  /*8fe0*/  IMAD R64, R33, R154.reuse, R64 ;  /* 0x0000009a21407224 */ /* 0x080fe200078e0240 */
[----:B------:R-:W-:Y:S01]  /*8ff0*/  SHF.R.S32.HI R33, RZ, 0x18, R203 ;  /* 0x00000018ff217819 */ /* 0x000fe200000114cb */
[----:B------:R-:W-:Y:S01]  /*9000*/  IMAD R65, R32, R154, R65 ;  /* 0x0000009a20417224 */ /* 0x000fe200078e0241 */
[----:B------:R-:W-:Y:S01]  /*9010*/  SHF.R.S32.HI R32, RZ, 0x18, R201 ;  /* 0x00000018ff207819 */ /* 0x000fe200000114c9 */
[----:B------:R1:W-:Y:S01]  /*9020*/  STS.128 [R189+0x6100], R104 ;  /* 0x00610068bd007388 */ /* 0x0003e20000000c00 */
[----:B------:R-:W-:Y:S01]  /*9030*/  I2IP.S8.S32.SAT R62, R63, R62, RZ ;  /* 0x0000003e3f3e7239 */ /* 0x000fe200000014ff */
[-C--:B------:R-:W-:Y:S01]  /*9040*/  IMAD R66, R33, R154.reuse, R66 ;  /* 0x0000009a21427224 */ /* 0x080fe200078e0242 */
[----:B------:R-:W-:Y:S01]  /*9050*/  SHF.R.S32.HI R63, RZ, 0x18, R200 ;  /* 0x00000018ff3f7819 */ /* 0x000fe200000114c8 */
        /* <DEDUP_REMOVED lines=8> */
[----:B------:R-:W-:Y:S01]  /*90e0*/  IMAD.MOV.U32 R33, RZ, RZ, R234 ;  /* 0x000000ffff217224 */ /* 0x000fe200078e00ea */
[----:B------:R-:W-:Y:S01]  /*90f0*/  I2IP.S8.S32.SAT R101, R61, R60, R62 ;  /* 0x0000003c3d657239 */ /* 0x000fe2000000143e */
[----:B------:R-:W-:Y:S01]  /*9100*/  IMAD R71, R178, R154, R71 ;  /* 0x0000009ab2477224 */ /* 0x000fe200078e0247 */
[----:B------:R-:W-:Y:S01]  /*9110*/  I2IP.S8.S32.SAT R102, R65, R64, R66 ;  /* 0x0000004041667239 */ /* 0x000fe20000001442 */
        /* <DEDUP_REMOVED lines=23> */
[----:B------:R-:W-:Y:S01]  /*9290*/  I2IP.S8.S32.SAT R103, R69, R68, R70 ;  /* 0x0000004445677239 */ /* 0x000fe20000001446 */
[----:B------:R-:W-:Y:S01]  /*92a0*/  IMAD R84, R33, R154, R84 ;  /* 0x0000009a21547224 */ /* 0x000fe200078e0254 */
[----:B------:R-:W-:Y:S01]  /*92b0*/  I2IP.S8.S32.SAT R72, R73, R72, R74 ;  /* 0x0000004849487239 */ /* 0x000fe2000000144a */
[-C--:B------:R-:W-:Y:S01]  /*92c0*/  IMAD R85, R32, R154.reuse, R85 ;  /* 0x0000009a20557224 */ /* 0x080fe200078e0255 */
[----:B------:R-:W-:Y:S01]  /*92d0*/  SHF.R.S32.HI R32, RZ, 0x18, R226 ;  /* 0x00000018ff207819 */ /* 0x000fe200000114e2 */
[----:B------:R-:W-:Y:S01]  /*92e0*/  IMAD R86, R57, R154, R86 ;  /* 0x0000009a39567224 */ /* 0x000fe200078e0256 */
[----:B------:R-:W-:Y:S01]  /*92f0*/  SHF.R.S32.HI R57, RZ, 0x18, R224 ;  /* 0x00000018ff397819 */ /* 0x000fe200000114e0 */
[----:B------:R-:W-:Y:S01]  /*9300*/  IMAD.MOV.U32 R33, RZ, RZ, R228 ;  /* 0x000000ffff217224 */ /* 0x000fe200078e00e4 */
[----:B------:R-:W-:Y:S01]  /*9310*/  I2IP.S8.S32.SAT R73, R79, R78, RZ ;  /* 0x0000004e4f497239 */ /* 0x000fe200000014ff */
[----:B------:R-:W-:Y:S01]  /*9320*/  IMAD R87, R182, R154, R87 ;  /* 0x0000009ab6577224 */ /* 0x000fe200078e0257 */
[----:B------:R-:W-:Y:S01]  /*9330*/  I2IP.S8.S32.SAT R74, R83, R82, RZ ;  /* 0x00000052534a7239 */ /* 0x000fe200000014ff */
[----:B------:R-:W-:Y:S01]  /*9340*/  IMAD R130, R33, R154, R130 ;  /* 0x0000009a21827224 */ /* 0x000fe200078e0282 */
        /* <DEDUP_REMOVED lines=33> */
[-C--:B------:R-:W-:Y:S01]  /*9560*/  IMAD R40, R33, R154.reuse, R40 ;  /* 0x0000009a21287224 */ /* 0x080fe200078e0228 */
[----:B------:R-:W-:Y:S01]  /*9570*/  MOV R33, R147 ;  /* 0x0000009300217202 */ /* 0x000fe20000000f00 */
[-C--:B------:R-:W-:Y:S01]  /*9580*/  IMAD R41, R32, R154.reuse, R41 ;  /* 0x0000009a20297224 */ /* 0x080fe200078e0229 */
[----:B------:R-:W-:Y:S01]  /*9590*/  SHF.R.S32.HI R32, RZ, 0x18, R145 ;  /* 0x00000018ff207819 */ /* 0x000fe20000011491 */
[----:B------:R-:W-:Y:S01]  /*95a0*/  IMAD R42, R57, R154, R42 ;  /* 0x0000009a392a7224 */ /* 0x000fe200078e022a */
[----:B------:R-:W-:Y:S01]  /*95b0*/  I2IP.S8.S32.SAT R38, R39, R38, RZ ;  /* 0x0000002627267239 */ /* 0x000fe200000014ff */
[-C--:B------:R-:W-:Y:S01]  /*95c0*/  IMAD R43, R159, R154.reuse, R43 ;  /* 0x0000009a9f2b7224 */ /* 0x080fe200078e022b */
[----:B------:R-:W-:Y:S01]  /*95d0*/  SHF.R.S32.HI R39, RZ, 0x18, R143 ;  /* 0x00000018ff277819 */ /* 0x000fe2000001148f */
[----:B------:R-:W-:Y:S01]  /*95e0*/  IMAD R44, R33, R154, R44 ;  /* 0x0000009a212c7224 */ /* 0x000fe200078e022c */
[----:B------:R-:W-:Y:S01]  /*95f0*/  MOV R33, R252 ;  /* 0x000000fc00217202 */ /* 0x000fe20000000f00 */
[-C--:B------:R-:W-:Y:S01]  /*9600*/  IMAD R45, R32, R154.reuse, R45 ;  /* 0x0000009a202d7224 */ /* 0x080fe200078e022d */
[----:B------:R-:W-:Y:S01]  /*9610*/  SHF.R.S32.HI R32, RZ, 0x18, R250 ;  /* 0x00000018ff207819 */ /* 0x000fe200000114fa */
[----:B------:R-:W-:Y:S01]  /*9620*/  IMAD R46, R39, R154, R46 ;  /* 0x0000009a272e7224 */ /* 0x000fe200078e022e */
[----:B------:R-:W-:Y:S01]  /*9630*/  I2IP.S8.S32.SAT R63, R37, R36, R38 ;  /* 0x00000024253f7239 */ /* 0x000fe20000001426 */
[-C--:B------:R-:W-:Y:S01]  /*9640*/  IMAD R47, R160, R154.reuse, R47 ;  /* 0x0000009aa02f7224 */ /* 0x080fe200078e022f */
[----:B------:R-:W-:Y:S01]  /*9650*/  SHF.R.S32.HI R37, RZ, 0x18, R248 ;  /* 0x00000018ff257819 */ /* 0x000fe200000114f8 */
        /* <DEDUP_REMOVED lines=45> */
[----:B------:R-:W-:Y:S01]  /*9930*/  SHF.R.S32.HI R32, RZ, 0x18, R187 ;  /* 0x00000018ff207819 */ /* 0x000fe200000114bb */
[----:B------:R1:W-:Y:S01]  /*9940*/  STS.128 [R188+UR4+0x7100], R100 ;  /* 0x00710064bc007988 */ /* 0x0003e20008000c04 */
[----:B------:R-:W-:Y:S01]  /*9950*/  I2IP.S8.S32.SAT R43, R55, R54, RZ ;  /* 0x00000036372b7239 */ /* 0x000fe200000014ff */
[----:B------:R-:W-:Y:S01]  /*9960*/  IMAD R18, R37, R154, R18 ;  /* 0x0000009a25127224 */ /* 0x000fe200078e0212 */
[----:B------:R-:W-:Y:S01]  /*9970*/  SHF.R.S32.HI R37, RZ, 0x18, R170 ;  /* 0x00000018ff257819 */ /* 0x000fe200000114aa */
[----:B------:R-:W-:Y:S01]  /*9980*/  IMAD.MOV.U32 R33, RZ, RZ, R151 ;  /* 0x000000ffff217224 */ /* 0x000fe200078e0097 */
[----:B------:R-:W-:Y:S01]  /*9990*/  I2IP.S8.S32.SAT R41, R45, R44, R41 ;  /* 0x0000002c2d297239 */ /* 0x000fe20000001429 */
[----:B------:R-:W-:Y:S01]  /*99a0*/  IMAD R19, R184, R154, R19 ;  /* 0x0000009ab8137224 */ /* 0x000fe200078e0213 */
[----:B------:R-:W-:Y:S01]  /*99b0*/  I2IP.S8.S32.SAT R42, R49, R48, R42 ;  /* 0x00000030312a7239 */ /* 0x000fe2000000142a */
[----:B------:R1:W-:Y:S01]  /*99c0*/  STS.128 [R189+0x7100], R72 ;  /* 0x00710048bd007388 */ /* 0x0003e20000000c00 */
[----:B------:R-:W-:Y:S01]  /*99d0*/  I2IP.S8.S32.SAT R43, R53, R52, R43 ;  /* 0x00000034352b7239 */ /* 0x000fe2000000142b */
[-C--:B------:R-:W-:Y:S01]  /*99e0*/  IMAD R16, R33, R154.reuse, R16 ;  /* 0x0000009a21107224 */ /* 0x080fe200078e0210 */
[----:B------:R-:W-:Y:S01]  /*99f0*/  MOV R33, R169 ;  /* 0x000000a900217202 */ /* 0x000fe20000000f00 */
[-C--:B------:R-:W-:Y:S01]  /*9a00*/  IMAD R17, R32, R154.reuse, R17 ;  /* 0x0000009a20117224 */ /* 0x080fe200078e0211 */
[----:B------:R-:W-:Y:S01]  /*9a10*/  SHF.R.S32.HI R32, RZ, 0x18, R168 ;  /* 0x00000018ff207819 */ /* 0x000fe200000114a8 */
[-C--:B------:R-:W-:Y:S01]  /*9a20*/  IMAD R22, R37, R154.reuse, R22 ;  /* 0x0000009a25167224 */ /* 0x080fe200078e0216 */
[----:B------:R-:W-:Y:S01]  /*9a30*/  SHF.R.S32.HI R37, RZ, 0x18, R167 ;  /* 0x00000018ff257819 */ /* 0x000fe200000114a7 */
[----:B------:R1:W-:Y:S01]  /*9a40*/  STS.128 [R188+UR4+0x8100], R60 ;  /* 0x0081003cbc007988 */ /* 0x0003e20008000c04 */
[----:B------:R-:W-:Y:S01]  /*9a50*/  SHF.R.S32.HI R39, RZ, 0x18, R94 ;  /* 0x00000018ff277819 */ /* 0x000fe2000001145e */
[----:B------:R-:W-:Y:S01]  /*9a60*/  IMAD R23, R88, R154, R23 ;  /* 0x0000009a58177224 */ /* 0x000fe200078e0217 */
[----:B------:R-:W-:Y:S01]  /*9a70*/  I2IP.S8.S32.SAT R44, R7, R6, RZ ;  /* 0x00000006072c7239 */ /* 0x000fe200000014ff */
[----:B------:R-:W-:Y:S01]  /*9a80*/  IMAD R20, R33, R154, R20 ;  /* 0x0000009a21147224 */ /* 0x000fe200078e0214 */
[----:B------:R-:W-:Y:S01]  /*9a90*/  MOV R33, R166 ;  /* 0x000000a600217202 */ /* 0x000fe20000000f00 */
[----:B------:R-:W-:Y:S01]  /*9aa0*/  IMAD R21, R32, R154, R21 ;  /* 0x0000009a20157224 */ /* 0x000fe200078e0215 */
[----:B------:R-:W-:Y:S01]  /*9ab0*/  SHF.R.S32.HI R32, RZ, 0x18, R165 ;  /* 0x00000018ff207819 */ /* 0x000fe200000114a5 */
[----:B------:R1:W-:Y:S01]  /*9ac0*/  STS.128 [R189+0x8100], R40 ;  /* 0x00810028bd007388 */ /* 0x0003e20000000c00 */
[----:B------:R-:W-:Y:S01]  /*9ad0*/  I2IP.S8.S32.SAT R45, R11, R10, RZ ;  /* 0x0000000a0b2d7239 */ /* 0x000fe200000014ff */
[----:B------:R-:W-:Y:S01]  /*9ae0*/  IMAD R26, R37, R154, R26 ;  /* 0x0000009a251a7224 */ /* 0x000fe200078e021a */
[----:B------:R-:W-:Y:S01]  /*9af0*/  MOV R37, R98 ;  /* 0x0000006200257202 */ /* 0x000fe20000000f00 */
[----:B------:R-:W-:Y:S01]  /*9b00*/  IMAD R27, R90, R154, R27 ;  /* 0x0000009a5a1b7224 */ /* 0x000fe200078e021b */
[----:B------:R-:W-:Y:S01]  /*9b10*/  I2IP.S8.S32.SAT R46, R15, R14, RZ ;  /* 0x0000000e0f2e7239 */ /* 0x000fe200000014ff */
[-C--:B------:R-:W-:Y:S01]  /*9b20*/  IMAD R24, R33, R154.reuse, R24 ;  /* 0x0000009a21187224 */ /* 0x080fe200078e0218 */
[----:B------:R-:W-:Y:S01]  /*9b30*/  SHF.R.S32.HI R33, RZ, 0x18, R99 ;  /* 0x00000018ff217819 */ /* 0x000fe20000011463 */
[----:B------:R-:W-:Y:S01]  /*9b40*/  IMAD R25, R32, R154, R25 ;  /* 0x0000009a20197224 */ /* 0x000fe200078e0219 */
[----:B------:R-:W-:Y:S02]  /*9b50*/  SHF.R.S32.HI R32, RZ, 0x18, R95 ;  /* 0x00000018ff207819 */ /* 0x000fe4000001145f */
[----:B------:R-:W-:Y:S01]  /*9b60*/  I2IP.S8.S32.SAT R47, R19, R18, RZ ;  /* 0x00000012132f7239 */ /* 0x000fe200000014ff */
[----:B------:R-:W-:Y:S01]  /*9b70*/  IMAD R30, R33, R154, R30 ;  /* 0x0000009a211e7224 */ /* 0x000fe200078e021e */
[----:B------:R-:W-:Y:S01]  /*9b80*/  I2IP.S8.S32.SAT R44, R3, R0, R44 ;  /* 0x00000000032c7239 */ /* 0x000fe2000000142c */
[----:B------:R-:W-:Y:S01]  /*9b90*/  IMAD R31, R92, R154, R31 ;  /* 0x0000009a5c1f7224 */ /* 0x000fe200078e021f */
[----:B------:R-:W-:Y:S01]  /*9ba0*/  I2IP.S8.S32.SAT R45, R5, R4, R45 ;  /* 0x00000004052d7239 */ /* 0x000fe2000000142d */
[----:B------:R-:W-:Y:S01]  /*9bb0*/  IMAD R28, R37, R154, R28 ;  /* 0x0000009a251c7224 */ /* 0x000fe200078e021c */
[----:B------:R-:W-:Y:S01]  /*9bc0*/  I2IP.S8.S32.SAT R46, R9, R8, R46 ;  /* 0x00000008092e7239 */ /* 0x000fe2000000142e */
[----:B------:R-:W-:Y:S01]  /*9bd0*/  IMAD R29, R32, R154, R29 ;  /* 0x0000009a201d7224 */ /* 0x000fe200078e021d */
[----:B------:R-:W-:Y:S01]  /*9be0*/  I2IP.S8.S32.SAT R47, R13, R12, R47 ;  /* 0x0000000c0d2f7239 */ /* 0x000fe2000000142f */
[----:B------:R-:W-:Y:S01]  /*9bf0*/  IMAD R34, R39, R154, R34 ;  /* 0x0000009a27227224 */ /* 0x000fe200078e0222 */
[----:B------:R-:W-:Y:S01]  /*9c00*/  I2IP.S8.S32.SAT R26, R27, R26, RZ ;  /* 0x0000001a1b1a7239 */ /* 0x000fe200000014ff */
[----:B------:R-:W-:Y:S01]  /*9c10*/  IMAD R35, R93, R154, R35 ;  /* 0x0000009a5d237224 */ /* 0x000fe200078e0223 */
[----:B------:R-:W-:Y:S01]  /*9c20*/  I2IP.S8.S32.SAT R32, R23, R22, RZ ;  /* 0x0000001617207239 */ /* 0x000fe200000014ff */
[----:B------:R1:W-:Y:S01]  /*9c30*/  STS.128 [R188+UR4+0x9100], R44 ;  /* 0x0091002cbc007988 */ /* 0x0003e20008000c04 */
[----:B------:R-:W-:Y:S02]  /*9c40*/  I2IP.S8.S32.SAT R30, R31, R30, RZ ;  /* 0x0000001e1f1e7239 */ /* 0x000fe400000014ff */
[----:B------:R-:W-:Y:S02]  /*9c50*/  I2IP.S8.S32.SAT R27, R35, R34, RZ ;  /* 0x00000022231b7239 */ /* 0x000fe400000014ff */
[----:B------:R-:W-:Y:S02]  /*9c60*/  I2IP.S8.S32.SAT R32, R17, R16, R32 ;  /* 0x0000001011207239 */ /* 0x000fe40000001420 */
[----:B------:R-:W-:Y:S02]  /*9c70*/  I2IP.S8.S32.SAT R33, R21, R20, R26 ;  /* 0x0000001415217239 */ /* 0x000fe4000000141a */
[----:B------:R-:W-:Y:S02]  /*9c80*/  I2IP.S8.S32.SAT R34, R25, R24, R30 ;  /* 0x0000001819227239 */ /* 0x000fe4000000141e */
[----:B------:R-:W-:Y:S05]  /*9c90*/  I2IP.S8.S32.SAT R35, R29, R28, R27 ;  /* 0x0000001c1d237239 */ /* 0x000fea000000141b */
[----:B------:R1:W-:Y:S01]  /*9ca0*/  STS.128 [R189+0x9100], R32 ;  /* 0x00910020bd007388 */ /* 0x0003e20000000c00 */
[----:B------:R-:W-:Y:S01]  /*9cb0*/  @!PT LDS RZ, [RZ] ;  /* 0x00000000fffff984 */ /* 0x000fe20000000800 */
[----:B------:R-:W-:Y:S01]  /*9cc0*/  @!PT LDS RZ, [RZ] ;  /* 0x00000000fffff984 */ /* 0x000fe20000000800 */
[----:B------:R-:W-:Y:S01]  /*9cd0*/  @!PT LDS RZ, [RZ] ;  /* 0x00000000fffff984 */ /* 0x000fe20000000800 */
[----:B------:R-:W-:Y:S01]  /*9ce0*/  @!PT LDS RZ, [RZ] ;  /* 0x00000000fffff984 */ /* 0x000fe20000000800 */
[----:B------:R2:W-:Y:S07]  /*9cf0*/  MEMBAR.ALL.CTA ;  /* 0x0000000000007992 */ /* 0x0005ee0000008000 */
[----:B--2---:R-:W2:Y:S02]  /*9d00*/  FENCE.VIEW.ASYNC.S ;  /* 0x00000000000073c6 */ /* 0x004ea40000000000 */
[----:B--2---:R-:W-:Y:S06]  /*9d10*/  BAR.SYNC.DEFER_BLOCKING 0x1, 0x80 ;  /* 0x0042000000007b1d */ /* 0x004fec0000010000 */
[----:B------:R-:W-:Y:S05]  /*9d20*/  @P1 BRA `(.L_x_112) ;  /* 0x0000000000781947 */ /* 0x000fea0003800000 */
[----:B------:R-:W2:Y:S01]  /*9d30*/  LDCU.64 UR6, c[0x0][0x348] ;  /* 0x00006900ff0677ac */ /* 0x000ea20008000a00 */
[----:B------:R-:W-:Y:S02]  /*9d40*/  UIMAD UR9, UR47, 0xa0, URZ ;  /* 0x000000a02f0978a4 */ /* 0x000fe4000f8e02ff */
[----:B------:R-:W-:Y:S02]  /*9d50*/  USHF.L.U32 UR10, UR46, 0x7, URZ ;  /* 0x000000072e0a7899 */ /* 0x000fe400080006ff */
[----:B------:R-:W-:Y:S01]  /*9d60*/  UIADD3 UR8, UPT, UPT, UR4, 0x5100, URZ ;  /* 0x0000510004087890 */ /* 0x000fe2000fffe0ff */
[----:B------:R-:W-:Y:S01]  /*9d70*/  UMOV UR11, UR36 ;  /* 0x00000024000b7c82 */ /* 0x000fe20008000000 */
[----:B------:R-:W-:Y:S02]  /*9d80*/  UIADD3 UR24, UPT, UPT, UR4, 0x6100, URZ ;  /* 0x0000610004187890 */ /* 0x000fe4000fffe0ff */
[----:B------:R-:W-:Y:S01]  /*9d90*/  UIADD3 UR25, UPT, UPT, UR9, 0x20, URZ ;  /* 0x0000002009197890 */ /* 0x000fe2000fffe0ff */
[----:B------:R-:W-:Y:S01]  /*9da0*/  UMOV UR27, UR36 ;  /* 0x00000024001b7c82 */ /* 0x000fe20008000000 */
[----:B------:R-:W-:Y:S01]  /*9db0*/  UMOV UR26, UR10 ;  /* 0x0000000a001a7c82 */ /* 0x000fe20008000000 */
[----:B------:R-:W-:Y:S02]  /*9dc0*/  UIADD3 UR16, UPT, UPT, UR4, 0x7100, URZ ;  /* 0x0000710004107890 */ /* 0x000fe4000fffe0ff */
[----:B--2---:R-:W-:Y:S02]  /*9dd0*/  UIADD3 UR6, UP0, UPT, UR6, 0x680, URZ ;  /* 0x0000068006067890 */ /* 0x004fe4000ff1e0ff */
[----:B------:R-:W-:Y:S02]  /*9de0*/  UIADD3 UR17, UPT, UPT, UR9, 0x40, URZ ;  /* 0x0000004009117890 */ /* 0x000fe4000fffe0ff */
[----:B------:R-:W-:Y:S01]  /*9df0*/  UIADD3.X UR7, UPT, UPT, URZ, UR7, URZ, UP0, !UPT ;  /* 0x00000007ff077290 */ /* 0x000fe200087fe4ff */
[----:B------:R-:W-:Y:S01]  /*9e00*/  UMOV UR19, UR36 ;  /* 0x0000002400137c82 */ /* 0x000fe20008000000 */
[----:B------:R-:W-:Y:S01]  /*9e10*/  UMOV UR18, UR10 ;  /* 0x0000000a00127c82 */ /* 0x000fe20008000000 */
[----:B------:R-:W-:Y:S02]  /*9e20*/  UIADD3 UR20, UPT, UPT, UR4, 0x8100, URZ ;  /* 0x0000810004147890 */ /* 0x000fe4000fffe0ff */
[----:B------:R-:W-:Y:S01]  /*9e30*/  UIADD3 UR21, UPT, UPT, UR9, 0x60, URZ ;  /* 0x0000006009157890 */ /* 0x000fe2000fffe0ff */
[----:B------:R-:W-:Y:S03]  /*9e40*/  UMOV UR23, UR36 ;  /* 0x0000002400177c82 */ /* 0x000fe60008000000 */
[----:B------:R2:W-:Y:S01]  /*9e50*/  UTMASTG.3D [UR8], [UR6] ;  /* 0x00000008060073b5 */ /* 0x0005e20008010000 */
[----:B------:R-:W-:Y:S01]  /*9e60*/  UMOV UR22, UR10 ;  /* 0x0000000a00167c82 */ /* 0x000fe20008000000 */
[----:B------:R-:W-:Y:S02]  /*9e70*/  UIADD3 UR12, UPT, UPT, UR4, 0x9100, URZ ;  /* 0x00009100040c7890 */ /* 0x000fe4000fffe0ff */
[----:B------:R-:W-:Y:S01]  /*9e80*/  UIADD3 UR13, UPT, UPT, UR9, 0x80, URZ ;  /* 0x00000080090d7890 */ /* 0x000fe2000fffe0ff */
[----:B------:R-:W-:Y:S01]  /*9e90*/  UMOV UR15, UR36 ;  /* 0x00000024000f7c82 */ /* 0x000fe20008000000 */
[----:B------:R-:W-:Y:S01]  /*9ea0*/  UMOV UR14, UR10 ;  /* 0x0000000a000e7c82 */ /* 0x000fe20008000000 */
[----:B------:R2:W-:Y:S01]  /*9eb0*/  UTMASTG.3D [UR24], [UR6] ;  /* 0x00000018060073b5 */ /* 0x0005e20008010000 */
[----:B------:R2:W-:Y:S01]  /*9ec0*/  UTMASTG.3D [UR16], [UR6] ;  /* 0x00000010060073b5 */ /* 0x0005e20008010000 */
[----:B------:R2:W-:Y:S04]  /*9ed0*/  UTMASTG.3D [UR20], [UR6] ;  /* 0x00000014060073b5 */ /* 0x0005e80008010000 */
[----:B------:R2:W-:Y:S01]  /*9ee0*/  UTMASTG.3D [UR12], [UR6] ;  /* 0x0000000c060073b5 */ /* 0x0005e20008010000 */
[----:B------:R0:W-:Y:S01]  /*9ef0*/  UTMACMDFLUSH ;  /* 0x00000000000079b7 */ /* 0x0001e20000000000 */
[----:B--2---:R-:W-:Y:S04]  /*9f00*/  DEPBAR.LE SB0, 0x0 ;  /* 0x000080000000791a */ /* 0x004fe80000000000 */
.L_x_112:
[----:B------:R-:W-:Y:S05]  /*9f10*/  BSYNC.RECONVERGENT B0 ;  /* 0x0000000000007941 */ /* 0x000fea0003800200 */
.L_x_111:
[----:B------:R-:W-:Y:S01]  /*9f20*/  UISETP.NE.AND UP2, UPT, UR48, URZ, UPT ;  /* 0x000000ff3000728c */ /* 0x000fe2000bf45270 */
[----:B------:R-:W-:Y:S01]  /*9f30*/  BAR.SYNC.DEFER_BLOCKING 0x1, 0x80 ;  /* 0x0042000000007b1d */ /* 0x000fe20000010000 */
[----:B------:R-:W-:Y:S02]  /*9f40*/  UISETP.NE.AND UP0, UPT, UR45, 0x2, UPT ;  /* 0x000000022d00788c */ /* 0x000fe4000bf05270 */
[----:B------:R-:W-:Y:S02]  /*9f50*/  UISETP.NE.AND UP1, UPT, UR5, 0x3, UPT ;  /* 0x000000030500788c */ /* 0x000fe4000bf25270 */
[----:B------:R-:W-:Y:S02]  /*9f60*/  USEL UR6, URZ, 0x1, UP0 ;  /* 0x00000001ff067887 */ /* 0x000fe40008000000 */
[----:B------:R-:W-:Y:S02]  /*9f70*/  USEL UR4, URZ, 0x1, UP1 ;  /* 0x00000001ff047887 */ /* 0x000fe40008800000 */
[----:B------:R-:W-:Y:S02]  /*9f80*/  UIADD3 UR47, UPT, UPT, UR37, UR59, URZ ;  /* 0x0000003b252f7290 */ /* 0x000fe4000fffe0ff */
[----:B------:R-:W-:Y:S02]  /*9f90*/  UIADD3 UR46, UPT, UPT, UR38, UR58, URZ ;  /* 0x0000003a262e7290 */ /* 0x000fe4000fffe0ff */
[----:B------:R-:W-:Y:S02]  /*9fa0*/  USEL UR18, UR45, URZ, UP0 ;  /* 0x000000ff2d127287 */ /* 0x000fe40008000000 */
[----:B------:R-:W-:Y:S02]  /*9fb0*/  USEL UR43, UR5, URZ, UP1 ;  /* 0x000000ff052b7287 */ /* 0x000fe40008800000 */
[----:B------:R-:W-:Y:S02]  /*9fc0*/  ULOP3.LUT UR49, UR49, UR6, URZ, 0x3c, !UPT ;  /* 0x0000000631317292 */ /* 0x000fe4000f8e3cff */
[----:B------:R-:W-:Y:S01]  /*9fd0*/  ULOP3.LUT UR50, UR50, UR4, URZ, 0x3c, !UPT ;  /* 0x0000000432327292 */ /* 0x000fe2000f8e3cff */
[----:B------:R-:W-:Y:S01]  /*9fe0*/  UMOV UR36, UR51 ;  /* 0x0000003300247c82 */ /* 0x000fe20008000000 */
[----:B------:R-:W-:Y:S10]  /*9ff0*/  BRA.U UP2, `(.L_x_113) ;  /* 0xffffffb102e87547 */ /* 0x000ff4000b83ffff */
[----:B------:R-:W-:Y:S05]  /*a000*/  EXIT ;  /* 0x000000000000794d */ /* 0x000fea0003800000 */
.L_x_24:
[----:B--2---:R2:W3:Y:S02]  /*a010*/  SYNCS.PHASECHK.TRANS64.TRYWAIT P0, [R3+URZ+0xb0], R2 ;  /* 0x0000b002030075a7 */ /* 0x0044e400080011ff */
[----:B---3--:R-:W-:Y:S05]  /*a020*/  @!P0 NANOSLEEP.SYNCS 0x989680 ;  /* 0x009896800000895d */ /* 0x008fea0003900000 */
[----:B------:R-:W3:Y:S02]  /*a030*/  @!P0 SYNCS.PHASECHK.TRANS64 P0, [R3+URZ+0xb0], R2 ;  /* 0x0000b002030085a7 */ /* 0x000ee400080010ff */
[----:B---3--:R-:W-:Y:S05]  /*a040*/  @!P0 BRA `(.L_x_24) ;  /* 0xfffffffc00f08947 */ /* 0x008fea000383ffff */
[----:B------:R-:W-:Y:S05]  /*a050*/  BRA `(.L_x_114) ;  /* 0xffffff7800087947 */ /* 0x000fea000383ffff */
.L_x_27:
[----:B-1----:R-:W-:Y:S07]  /*a060*/  MOV R0, UR33 ;  /* 0x0000002100007c02 */ /* 0x002fee0008000f00 */
.L_x_115:
[----:B-1----:R1:W2:Y:S02]  /*a070*/  SYNCS.PHASECHK.TRANS64.TRYWAIT P0, [R0+URZ+0x18], R3 ;  /* 0x00001803000075a7 */ /* 0x0022a400080011ff */
[----:B--2---:R-:W-:Y:S05]  /*a080*/  @!P0 NANOSLEEP.SYNCS 0x989680 ;  /* 0x009896800000895d */ /* 0x004fea0003900000 */
[----:B------:R-:W2:Y:S02]  /*a090*/  @!P0 SYNCS.PHASECHK.TRANS64 P0, [R0+URZ+0x18], R3 ;  /* 0x00001803000085a7 */ /* 0x000ea400080010ff */
[----:B--2---:R-:W-:Y:S05]  /*a0a0*/  @!P0 BRA `(.L_x_115) ;  /* 0xfffffffc00f08947 */ /* 0x004fea000383ffff */
[----:B------:R-:W-:Y:S05]  /*a0b0*/  BRA `(.L_x_26) ;  /* 0xffffff7800647947 */ /* 0x000fea000383ffff */
.L_x_34:
[----:B-1----:R-:W-:Y:S07]  /*a0c0*/  MOV R0, UR33 ;  /* 0x0000002100007c02 */ /* 0x002fee0008000f00 */
.L_x_116:
[----:B-1----:R1:W2:Y:S02]  /*a0d0*/  SYNCS.PHASECHK.TRANS64.TRYWAIT P0, [R0+URZ+0x18], R3 ;  /* 0x00001803000075a7 */ /* 0x0022a400080011ff */
[----:B--2---:R-:W-:Y:S05]  /*a0e0*/  @!P0 NANOSLEEP.SYNCS 0x989680 ;  /* 0x009896800000895d */ /* 0x004fea0003900000 */
[----:B------:R-:W2:Y:S02]  /*a0f0*/  @!P0 SYNCS.PHASECHK.TRANS64 P0, [R0+URZ+0x18], R3 ;  /* 0x00001803000085a7 */ /* 0x000ea400080010ff */
[----:B--2---:R-:W-:Y:S05]  /*a100*/  @!P0 BRA `(.L_x_116) ;  /* 0xfffffffc00f08947 */ /* 0x004fea000383ffff */
[----:B------:R-:W-:Y:S05]  /*a110*/  BRA `(.L_x_33) ;  /* 0xffffff7c00507947 */ /* 0x000fea000383ffff */
.L_x_39:
[----:B-1----:R1:W2:Y:S02]  /*a120*/  SYNCS.PHASECHK.TRANS64.TRYWAIT P0, [R3+URZ+0x50], R0 ;  /* 0x00005000030075a7 */ /* 0x0022a400080011ff */
[----:B--2---:R-:W-:Y:S05]  /*a130*/  @!P0 NANOSLEEP.SYNCS 0x989680 ;  /* 0x009896800000895d */ /* 0x004fea0003900000 */
[----:B------:R-:W2:Y:S02]  /*a140*/  @!P0 SYNCS.PHASECHK.TRANS64 P0, [R3+URZ+0x50], R0 ;  /* 0x00005000030085a7 */ /* 0x000ea400080010ff */
[----:B--2---:R-:W-:Y:S05]  /*a150*/  @!P0 BRA `(.L_x_39) ;  /* 0xfffffffc00f08947 */ /* 0x004fea000383ffff */
[----:B------:R-:W-:Y:S05]  /*a160*/  BRA `(.L_x_117) ;  /* 0xffffff80001c7947 */ /* 0x000fea000383ffff */
.L_x_43:
[----:B-1----:R-:W-:-:S07]  /*a170*/  MOV R0, UR4 ;  /* 0x0000000400007c02 */ /* 0x002fce0008000f00 */
.L_x_118:
[----:B-1----:R1:W2:Y:S02]  /*a180*/  SYNCS.PHASECHK.TRANS64.TRYWAIT P0, [R0+URZ], R3 ;  /* 0x00000003000075a7 */ /* 0x0022a400080011ff */
[----:B--2---:R-:W-:Y:S05]  /*a190*/  @!P0 NANOSLEEP.SYNCS 0x989680 ;  /* 0x009896800000895d */ /* 0x004fea0003900000 */
[----:B------:R-:W2:Y:S02]  /*a1a0*/  @!P0 SYNCS.PHASECHK.TRANS64 P0, [R0+URZ], R3 ;  /* 0x00000003000085a7 */ /* 0x000ea400080010ff */
[----:B--2---:R-:W-:Y:S05]  /*a1b0*/  @!P0 BRA `(.L_x_118) ;  /* 0xfffffffc00f08947 */ /* 0x004fea000383ffff */
[----:B------:R-:W-:Y:S05]  /*a1c0*/  BRA `(.L_x_119) ;  /* 0xffffff8400c07947 */ /* 0x000fea000383ffff */
.L_x_44:
[----:B------:R-:W-:-:S07]  /*a1d0*/  MOV R0, UR5 ;  /* 0x0000000500007c02 */ /* 0x000fce0008000f00 */
.L_x_120:
[----:B-1----:R1:W2:Y:S02]  /*a1e0*/  SYNCS.PHASECHK.TRANS64.TRYWAIT P0, [R0+URZ], R3 ;  /* 0x00000003000075a7 */ /* 0x0022a400080011ff */
[----:B--2---:R-:W-:Y:S05]  /*a1f0*/  @!P0 NANOSLEEP.SYNCS 0x989680 ;  /* 0x009896800000895d */ /* 0x004fea0003900000 */
[----:B------:R-:W2:Y:S02]  /*a200*/  @!P0 SYNCS.PHASECHK.TRANS64 P0, [R0+URZ], R3 ;  /* 0x00000003000085a7 */ /* 0x000ea400080010ff */
[----:B--2---:R-:W-:Y:S05]  /*a210*/  @!P0 BRA `(.L_x_120) ;  /* 0xfffffffc00f08947 */ /* 0x004fea000383ffff */
[----:B------:R-:W-:Y:S05]  /*a220*/  BRA `(.L_x_121) ;  /* 0xffffff8400cc7947 */ /* 0x000fea000383ffff */
.L_x_47:
[----:B-1----:R1:W2:Y:S02]  /*a230*/  SYNCS.PHASECHK.TRANS64.TRYWAIT P0, [R2+URZ+0xa0], R5 ;  /* 0x0000a005020075a7 */ /* 0x0022a400080011ff */
[----:B--2---:R-:W-:Y:S05]  /*a240*/  @!P0 NANOSLEEP.SYNCS 0x989680 ;  /* 0x009896800000895d */ /* 0x004fea0003900000 */
[----:B------:R-:W2:Y:S02]  /*a250*/  @!P0 SYNCS.PHASECHK.TRANS64 P0, [R2+URZ+0xa0], R5 ;  /* 0x0000a005020085a7 */ /* 0x000ea400080010ff */
[----:B--2---:R-:W-:Y:S05]  /*a260*/  @!P0 BRA `(.L_x_47) ;  /* 0xfffffffc00f08947 */ /* 0x004fea000383ffff */
[----:B------:R-:W-:Y:S05]  /*a270*/  BRA `(.L_x_122) ;  /* 0xffffff8800287947 */ /* 0x000fea000383ffff */
.L_x_48:
[----:B------:R-:W-:-:S07]  /*a280*/  MOV R2, UR4 ;  /* 0x0000000400027c02 */ /* 0x000fce0008000f00 */
.L_x_123:
[----:B-1----:R1:W2:Y:S02]  /*a290*/  SYNCS.PHASECHK.TRANS64.TRYWAIT P0, [R2+URZ+0x60], R5 ;  /* 0x00006005020075a7 */ /* 0x0022a400080011ff */
[----:B--2---:R-:W-:Y:S05]  /*a2a0*/  @!P0 NANOSLEEP.SYNCS 0x989680 ;  /* 0x009896800000895d */ /* 0x004fea0003900000 */
[----:B------:R-:W2:Y:S02]  /*a2b0*/  @!P0 SYNCS.PHASECHK.TRANS64 P0, [R2+URZ+0x60], R5 ;  /* 0x00006005020085a7 */ /* 0x000ea400080010ff */
[----:B--2---:R-:W-:Y:S05]  /*a2c0*/  @!P0 BRA `(.L_x_123) ;  /* 0xfffffffc00f08947 */ /* 0x004fea000383ffff */
[----:B------:R-:W-:Y:S05]  /*a2d0*/  BRA `(.L_x_124) ;  /* 0xffffff8800387947 */ /* 0x000fea000383ffff */
.L_x_49:
[----:B-1----:R1:W2:Y:S02]  /*a2e0*/  SYNCS.PHASECHK.TRANS64.TRYWAIT P1, [R2+URZ+0x50], R5 ;  /* 0x00005005020075a7 */ /* 0x0022a400080211ff */
[----:B--2---:R-:W-:Y:S05]  /*a2f0*/  @!P1 NANOSLEEP.SYNCS 0x989680 ;  /* 0x009896800000995d */ /* 0x004fea0003900000 */
[----:B------:R-:W2:Y:S02]  /*a300*/  @!P1 SYNCS.PHASECHK.TRANS64 P1, [R2+URZ+0x50], R5 ;  /* 0x00005005020095a7 */ /* 0x000ea400080210ff */
[----:B--2---:R-:W-:Y:S05]  /*a310*/  @!P1 BRA `(.L_x_49) ;  /* 0xfffffffc00f09947 */ /* 0x004fea000383ffff */
[----:B------:R-:W-:Y:S05]  /*a320*/  BRA `(.L_x_125) ;  /* 0xffffff8800687947 */ /* 0x000fea000383ffff */
.L_x_52:
[----:B------:R-:W-:-:S07]  /*a330*/  MOV R0, UR4 ;  /* 0x0000000400007c02 */ /* 0x000fce0008000f00 */
.L_x_126:
[----:B-1----:R1:W2:Y:S02]  /*a340*/  SYNCS.PHASECHK.TRANS64.TRYWAIT P0, [R0+URZ+0x60], R3 ;  /* 0x00006003000075a7 */ /* 0x0022a400080011ff */
[----:B--2---:R-:W-:Y:S05]  /*a350*/  @!P0 NANOSLEEP.SYNCS 0x989680 ;  /* 0x009896800000895d */ /* 0x004fea0003900000 */
[----:B------:R-:W2:Y:S02]  /*a360*/  @!P0 SYNCS.PHASECHK.TRANS64 P0, [R0+URZ+0x60], R3 ;  /* 0x00006003000085a7 */ /* 0x000ea400080010ff */
[----:B--2---:R-:W-:Y:S05]  /*a370*/  @!P0 BRA `(.L_x_126) ;  /* 0xfffffffc00f08947 */ /* 0x004fea000383ffff */
[----:B------:R-:W-:Y:S05]  /*a380*/  BRA `(.L_x_51) ;  /* 0xffffff8800bc7947 */ /* 0x000fea000383ffff */
.L_x_61:
[----:B-1----:R-:W-:-:S04]  /*a390*/  MOV R0, UR6 ;  /* 0x0000000600007c02 */ /* 0x002fc80008000f00 */
[----:B------:R1:W2:Y:S03]  /*a3a0*/  SYNCS.PHASECHK.TRANS64.TRYWAIT P0, [R0+URZ+0x8], R7 ;  /* 0x00000807000075a7 */ /* 0x0002a600080011ff */
[----:B--2---:R-:W-:Y:S05]  /*a3b0*/  @!P0 NANOSLEEP.SYNCS 0x989680 ;  /* 0x009896800000895d */ /* 0x004fea0003900000 */
[----:B------:R-:W2:Y:S02]  /*a3c0*/  @!P0 SYNCS.PHASECHK.TRANS64 P0, [R0+URZ+0x8], R7 ;  /* 0x00000807000085a7 */ /* 0x000ea400080010ff */
[----:B--2---:R-:W-:Y:S05]  /*a3d0*/  @!P0 BRA `(.L_x_61) ;  /* 0xfffffffc00ec8947 */ /* 0x004fea000383ffff */
[----:B------:R-:W-:Y:S05]  /*a3e0*/  BRA `(.L_x_60) ;  /* 0xffffff8c00707947 */ /* 0x000fea000383ffff */
.L_x_63:
[----:B------:R-:W-:Y:S01]  /*a3f0*/  BSSY B0, `(.L_x_127) ;  /* 0x0000006000007945 */ /* 0x000fe20003800000 */
[----:B------:R-:W-:-:S07]  /*a400*/  MOV R15, 0xffffffff ;  /* 0xffffffff000f7802 */ /* 0x000fce0000000f00 */
[----:B-1---5:R-:W-:Y:S05]  /*a410*/  WARPSYNC.COLLECTIVE R15, `(.L_x_128) ;  /* 0x000000000f0c7348 */ /* 0x022fea0003c00000 */
[----:B------:R-:W-:Y:S02]  /*a420*/  ELECT P6, UR79, PT ;  /* 0x00000000004f782f */ /* 0x000fe400038c0000 */
[----:B------:R-:W-:Y:S01]  /*a430*/  MOV R14, UR79 ;  /* 0x0000004f000e7c02 */ /* 0x000fe20008000f00 */
[----:B-1---5:R-:W-:Y:S10]  /*a440*/  ENDCOLLECTIVE ;  /* 0x000000000000791b */ /* 0x022ff40003800000 */
.L_x_128:
[----:B------:R-:W-:Y:S05]  /*a450*/  BSYNC B0 ;  /* 0x0000000000007941 */ /* 0x000fea0003800000 */
.L_x_127:
[----:B------:R-:W-:Y:S01]  /*a460*/  PLOP3.LUT P0, PT, P6, PT, PT, 0x80, 0x8 ;  /* 0x000000000008781c */ /* 0x000fe2000370f070 */
[----:B------:R-:W-:-:S12]  /*a470*/  BRA `(.L_x_129) ;  /* 0xffffff8c009c7947 */ /* 0x000fd8000383ffff */
.L_x_65:
[----:B-1----:R-:W-:-:S04]  /*a480*/  MOV R0, UR6 ;  /* 0x0000000600007c02 */ /* 0x002fc80008000f00 */
[----:B------:R1:W2:Y:S03]  /*a490*/  SYNCS.PHASECHK.TRANS64.TRYWAIT P0, [R0+URZ+0x8], R5 ;  /* 0x00000805000075a7 */ /* 0x0002a600080011ff */
[----:B--2---:R-:W-:Y:S05]  /*a4a0*/  @!P0 NANOSLEEP.SYNCS 0x989680 ;  /* 0x009896800000895d */ /* 0x004fea0003900000 */
[----:B------:R-:W2:Y:S02]  /*a4b0*/  @!P0 SYNCS.PHASECHK.TRANS64 P0, [R0+URZ+0x8], R5 ;  /* 0x00000805000085a7 */ /* 0x000ea400080010ff */
[----:B--2---:R-:W-:Y:S05]  /*a4c0*/  @!P0 BRA `(.L_x_65) ;  /* 0xfffffffc00ec8947 */ /* 0x004fea000383ffff */
[----:B------:R-:W-:Y:S05]  /*a4d0*/  BRA `(.L_x_64) ;  /* 0xffffff8c00a07947 */ /* 0x000fea000383ffff */
.L_x_66:
[----:B-1----:R1:W2:Y:S02]  /*a4e0*/  SYNCS.PHASECHK.TRANS64.TRYWAIT P0, [R0+URZ+0x50], R3 ;  /* 0x00005003000075a7 */ /* 0x0022a400080011ff */
[----:B--2---:R-:W-:Y:S05]  /*a4f0*/  @!P0 NANOSLEEP.SYNCS 0x989680 ;  /* 0x009896800000895d */ /* 0x004fea0003900000 */
[----:B------:R-:W2:Y:S02]  /*a500*/  @!P0 SYNCS.PHASECHK.TRANS64 P0, [R0+URZ+0x50], R3 ;  /* 0x00005003000085a7 */ /* 0x000ea400080010ff */
[----:B--2---:R-:W-:Y:S05]  /*a510*/  @!P0 BRA `(.L_x_66) ;  /* 0xfffffffc00f08947 */ /* 0x004fea000383ffff */
[----:B------:R-:W-:Y:S05]  /*a520*/  BRA `(.L_x_130) ;  /* 0xffffff9000ac7947 */ /* 0x000fea000383ffff */
.L_x_68:
[----:B------:R-:W-:-:S07]  /*a530*/  MOV R0, UR47 ;  /* 0x0000002f00007c02 */ /* 0x000fce0008000f00 */
.L_x_131:
[----:B-1----:R1:W3:Y:S02]  /*a540*/  SYNCS.PHASECHK.TRANS64.TRYWAIT P0, [R0+URZ+0x88], R3 ;  /* 0x00008803000075a7 */ /* 0x0022e400080011ff */
[----:B---3--:R-:W-:Y:S05]  /*a550*/  @!P0 NANOSLEEP.SYNCS 0x989680 ;  /* 0x009896800000895d */ /* 0x008fea0003900000 */
[----:B------:R-:W3:Y:S02]  /*a560*/  @!P0 SYNCS.PHASECHK.TRANS64 P0, [R0+URZ+0x88], R3 ;  /* 0x00008803000085a7 */ /* 0x000ee400080010ff */
[----:B---3--:R-:W-:Y:S05]  /*a570*/  @!P0 BRA `(.L_x_131) ;  /* 0xfffffffc00f08947 */ /* 0x008fea000383ffff */
[----:B------:R-:W-:Y:S05]  /*a580*/  BRA `(.L_x_132) ;  /* 0xffffff9000f47947 */ /* 0x000fea000383ffff */
.L_x_71:
[----:B------:R-:W-:Y:S07]  /*a590*/  MOV R0, UR7 ;  /* 0x0000000700007c02 */ /* 0x000fee0008000f00 */
.L_x_133:
[----:B-1----:R1:W3:Y:S02]  /*a5a0*/  SYNCS.PHASECHK.TRANS64.TRYWAIT P0, [R0+URZ], R3 ;  /* 0x00000003000075a7 */ /* 0x0022e400080011ff */
[----:B---3--:R-:W-:Y:S05]  /*a5b0*/  @!P0 NANOSLEEP.SYNCS 0x989680 ;  /* 0x009896800000895d */ /* 0x008fea0003900000 */
[----:B------:R-:W3:Y:S02]  /*a5c0*/  @!P0 SYNCS.PHASECHK.TRANS64 P0, [R0+URZ], R3 ;  /* 0x00000003000085a7 */ /* 0x000ee400080010ff */
[----:B---3--:R-:W-:Y:S05]  /*a5d0*/  @!P0 BRA `(.L_x_133) ;  /* 0xfffffffc00f08947 */ /* 0x008fea000383ffff */
[----:B------:R-:W-:Y:S05]  /*a5e0*/  BRA `(.L_x_70) ;  /* 0xffffff9400087947 */ /* 0x000fea000383ffff */
.L_x_75:
[----:B-1----:R-:W-:-:S07]  /*a5f0*/  MOV R0, UR4 ;  /* 0x0000000400007c02 */ /* 0x002fce0008000f00 */
.L_x_134:
[----:B-1----:R1:W2:Y:S02]  /*a600*/  SYNCS.PHASECHK.TRANS64.TRYWAIT P0, [R0+URZ], R3 ;  /* 0x00000003000075a7 */ /* 0x0022a400080011ff */
[----:B--2---:R-:W-:Y:S05]  /*a610*/  @!P0 NANOSLEEP.SYNCS 0x989680 ;  /* 0x009896800000895d */ /* 0x004fea0003900000 */
[----:B------:R-:W2:Y:S02]  /*a620*/  @!P0 SYNCS.PHASECHK.TRANS64 P0, [R0+URZ], R3 ;  /* 0x00000003000085a7 */ /* 0x000ea400080010ff */
[----:B--2---:R-:W-:Y:S05]  /*a630*/  @!P0 BRA `(.L_x_134) ;  /* 0xfffffffc00f08947 */ /* 0x004fea000383ffff */
[----:B------:R-:W-:Y:S05]  /*a640*/  BRA `(.L_x_135) ;  /* 0xffffff9800507947 */ /* 0x000fea000383ffff */
.L_x_76:
[----:B------:R-:W-:-:S07]  /*a650*/  MOV R0, UR5 ;  /* 0x0000000500007c02 */ /* 0x000fce0008000f00 */
.L_x_136:
[----:B-1----:R1:W2:Y:S02]  /*a660*/  SYNCS.PHASECHK.TRANS64.TRYWAIT P0, [R0+URZ], R3 ;  /* 0x00000003000075a7 */ /* 0x0022a400080011ff */
[----:B--2---:R-:W-:Y:S05]  /*a670*/  @!P0 NANOSLEEP.SYNCS 0x989680 ;  /* 0x009896800000895d */ /* 0x004fea0003900000 */
[----:B------:R-:W2:Y:S02]  /*a680*/  @!P0 SYNCS.PHASECHK.TRANS64 P0, [R0+URZ], R3 ;  /* 0x00000003000085a7 */ /* 0x000ea400080010ff */
[----:B--2---:R-:W-:Y:S05]  /*a690*/  @!P0 BRA `(.L_x_136) ;  /* 0xfffffffc00f08947 */ /* 0x004fea000383ffff */
[----:B------:R-:W-:Y:S05]  /*a6a0*/  BRA `(.L_x_137) ;  /* 0xffffff98005c7947 */ /* 0x000fea000383ffff */
.L_x_79:
[----:B------:R-:W-:-:S07]  /*a6b0*/  MOV R0, UR43 ;  /* 0x0000002b00007c02 */ /* 0x000fce0008000f00 */
.L_x_138:
[----:B-1----:R1:W2:Y:S02]  /*a6c0*/  SYNCS.PHASECHK.TRANS64.TRYWAIT P1, [R0+URZ+0xc0], R3 ;  /* 0x0000c003000075a7 */ /* 0x0022a400080211ff */
[----:B--2---:R-:W-:Y:S05]  /*a6d0*/  @!P1 NANOSLEEP.SYNCS 0x989680 ;  /* 0x009896800000995d */ /* 0x004fea0003900000 */
[----:B------:R-:W2:Y:S02]  /*a6e0*/  @!P1 SYNCS.PHASECHK.TRANS64 P1, [R0+URZ+0xc0], R3 ;  /* 0x0000c003000095a7 */ /* 0x000ea400080210ff */
[----:B--2---:R-:W-:Y:S05]  /*a6f0*/  @!P1 BRA `(.L_x_138) ;  /* 0xfffffffc00f09947 */ /* 0x004fea000383ffff */
[----:B------:R-:W-:Y:S05]  /*a700*/  BRA `(.L_x_139) ;  /* 0xffffff9800a87947 */ /* 0x000fea000383ffff */
.L_x_84:
[----:B---3--:R3:W4:Y:S02]  /*a710*/  SYNCS.PHASECHK.TRANS64.TRYWAIT P0, [R3+URZ+0x50], R0 ;  /* 0x00005000030075a7 */ /* 0x00872400080011ff */
[----:B----4-:R-:W-:Y:S05]  /*a720*/  @!P0 NANOSLEEP.SYNCS 0x989680 ;  /* 0x009896800000895d */ /* 0x010fea0003900000 */
[----:B------:R-:W4:Y:S02]  /*a730*/  @!P0 SYNCS.PHASECHK.TRANS64 P0, [R3+URZ+0x50], R0 ;  /* 0x00005000030085a7 */ /* 0x000f2400080010ff */
[----:B----4-:R-:W-:Y:S05]  /*a740*/  @!P0 BRA `(.L_x_84) ;  /* 0xfffffffc00f08947 */ /* 0x010fea000383ffff */
[----:B------:R-:W-:Y:S05]  /*a750*/  BRA `(.L_x_140) ;  /* 0xffffff9c00d47947 */ /* 0x000fea000383ffff */
.L_x_87:
[----:B------:R-:W-:Y:S07]  /*a760*/  MOV R0, UR29 ;  /* 0x0000001d00007c02 */ /* 0x000fee0008000f00 */
.L_x_141:
[----:B-1----:R1:W3:Y:S02]  /*a770*/  SYNCS.PHASECHK.TRANS64.TRYWAIT P1, [R0+URZ+0x48], R3 ;  /* 0x00004803000075a7 */ /* 0x0022e400080211ff */
[----:B---3--:R-:W-:Y:S05]  /*a780*/  @!P1 NANOSLEEP.SYNCS 0x989680 ;  /* 0x009896800000995d */ /* 0x008fea0003900000 */
[----:B------:R-:W3:Y:S02]  /*a790*/  @!P1 SYNCS.PHASECHK.TRANS64 P1, [R0+URZ+0x48], R3 ;  /* 0x00004803000095a7 */ /* 0x000ee400080210ff */
[----:B---3--:R-:W-:Y:S05]  /*a7a0*/  @!P1 BRA `(.L_x_141) ;  /* 0xfffffffc00f09947 */ /* 0x008fea000383ffff */
[----:B------:R-:W-:Y:S05]  /*a7b0*/  BRA `(.L_x_86) ;  /* 0xffffffa400487947 */ /* 0x000fea000383ffff */
.L_x_90:
[----:B-1----:R-:W-:Y:S07]  /*a7c0*/  MOV R3, UR29 ;  /* 0x0000001d00037c02 */ /* 0x002fee0008000f00 */
.L_x_142:
[----:B-1----:R1:W3:Y:S02]  /*a7d0*/  SYNCS.PHASECHK.TRANS64.TRYWAIT P0, [R3+URZ+0x38], R2 ;  /* 0x00003802030075a7 */ /* 0x0022e400080011ff */
[----:B---3--:R-:W-:Y:S05]  /*a7e0*/  @!P0 NANOSLEEP.SYNCS 0x989680 ;  /* 0x009896800000895d */ /* 0x008fea0003900000 */
[----:B------:R-:W3:Y:S02]  /*a7f0*/  @!P0 SYNCS.PHASECHK.TRANS64 P0, [R3+URZ+0x38], R2 ;  /* 0x00003802030085a7 */ /* 0x000ee400080010ff */
[----:B---3--:R-:W-:Y:S05]  /*a800*/  @!P0 BRA `(.L_x_142) ;  /* 0xfffffffc00f08947 */ /* 0x008fea000383ffff */
[----:B------:R-:W-:Y:S05]  /*a810*/  BRA `(.L_x_143) ;  /* 0xffffffa400ac7947 */ /* 0x000fea000383ffff */
.L_x_93:
[----:B------:R-:W-:Y:S07]  /*a820*/  MOV R0, UR4 ;  /* 0x0000000400007c02 */ /* 0x000fee0008000f00 */
.L_x_144:
[----:B-1----:R1:W2:Y:S02]  /*a830*/  SYNCS.PHASECHK.TRANS64.TRYWAIT P0, [R0+URZ+0x50], R3 ;  /* 0x00005003000075a7 */ /* 0x0022a400080011ff */
[----:B--2---:R-:W-:Y:S05]  /*a840*/  @!P0 NANOSLEEP.SYNCS 0x989680 ;  /* 0x009896800000895d */ /* 0x004fea0003900000 */
[----:B------:R-:W2:Y:S02]  /*a850*/  @!P0 SYNCS.PHASECHK.TRANS64 P0, [R0+URZ+0x50], R3 ;  /* 0x00005003000085a7 */ /* 0x000ea400080010ff */
[----:B--2---:R-:W-:Y:S05]  /*a860*/  @!P0 BRA `(.L_x_144) ;  /* 0xfffffffc00f08947 */ /* 0x004fea000383ffff */
[----:B------:R-:W-:Y:S05]  /*a870*/  BRA `(.L_x_145) ;  /* 0xffffffa800e87947 */ /* 0x000fea000383ffff */
.L_x_103:
[----:B-1----:R-:W-:Y:S04]  /*a880*/  MOV R3, UR44 ;  /* 0x0000002c00037c02 */ /* 0x002fe80008000f00 */
[----:B------:R1:W2:Y:S03]  /*a890*/  SYNCS.PHASECHK.TRANS64.TRYWAIT P2, [R3+URZ+0x30], R8 ;  /* 0x00003008030075a7 */ /* 0x0002a600080411ff */
[----:B--2---:R-:W-:Y:S05]  /*a8a0*/  @!P2 NANOSLEEP.SYNCS 0x989680 ;  /* 0x009896800000a95d */ /* 0x004fea0003900000 */
[----:B------:R-:W2:Y:S02]  /*a8b0*/  @!P2 SYNCS.PHASECHK.TRANS64 P2, [R3+URZ+0x30], R8 ;  /* 0x000030080300a5a7 */ /* 0x000ea400080410ff */
[----:B--2---:R-:W-:Y:S05]  /*a8c0*/  @!P2 BRA `(.L_x_103) ;  /* 0xfffffffc00eca947 */ /* 0x004fea000383ffff */
[----:B------:R-:W-:Y:S05]  /*a8d0*/  BRA `(.L_x_102) ;  /* 0xffffffb800d07947 */ /* 0x000fea000383ffff */
.L_x_105:
[----:B-1----:R1:W2:Y:S02]  /*a8e0*/  SYNCS.PHASECHK.TRANS64.TRYWAIT P1, [R0+URZ+0x70], R5 ;  /* 0x00007005000075a7 */ /* 0x0022a400080211ff */
[----:B--2---:R-:W-:Y:S05]  /*a8f0*/  @!P1 NANOSLEEP.SYNCS 0x989680 ;  /* 0x009896800000995d */ /* 0x004fea0003900000 */
[----:B------:R-:W2:Y:S02]  /*a900*/  @!P1 SYNCS.PHASECHK.TRANS64 P1, [R0+URZ+0x70], R5 ;  /* 0x00007005000095a7 */ /* 0x000ea400080210ff */
[----:B--2---:R-:W-:Y:S05]  /*a910*/  @!P1 BRA `(.L_x_105) ;  /* 0xfffffffc00f09947 */ /* 0x004fea000383ffff */
[----:B------:R-:W-:Y:S05]  /*a920*/  BRA `(.L_x_104) ;  /* 0xffffffbc00747947 */ /* 0x000fea000383ffff */
        .weak           $__internal_0_$__cuda_sm10x_tcgen05_guardrail_trap_col_being_dealloced_not_returned_by_alloc
        .type           $__internal_0_$__cuda_sm10x_tcgen05_guardrail_trap_col_being_dealloced_not_returned_by_alloc,@function
        .size           $__internal_0_$__cuda_sm10x_tcgen05_guardrail_trap_col_being_dealloced_not_returned_by_alloc,($__internal_1_$__cuda_sm10x_tcgen05_guardrail_trap_phase_invalid_during_alloc - $__internal_0_$__cuda_sm10x_tcgen05_guardrail_trap_col_being_dealloced_not_returned_by_alloc)
$__internal_0_$__cuda_sm10x_tcgen05_guardrail_trap_col_being_dealloced_not_returned_by_alloc:
[----:B------:R-:W-:Y:S05]  /*a930*/  BPT.TRAP 0x1 ;  /* 0x000000040000795c */ /* 0x000fea0000300000 */
[----:B------:R-:W-:-:S04]  /*a940*/  HFMA2 R3, -RZ, RZ, 0, 0 ;  /* 0x00000000ff037431 */ /* 0x000fc800000001ff */
[----:B------:R-:W-:Y:S05]  /*a950*/  RET.REL.NODEC R2 `(_ZN7cutlass13device_kernelINS_4gemm6kernel13GemmUniversalIN4cute5tupleIJiiiiEEENS1_10collective13CollectiveMmaINS1_35MainloopSm100TmaUmmaWarpSpecializedILi3ELi2ELi3ENS5_IJNS4_1CILi2EEENSA_ILi1EEESC_EEEEENS5_IJNSA_ILi256EEENSA_ILi160EEESF_EEEaNS5_IJlSC_lEEEaSI_NS4_8TiledMMAINS4_8MMA_AtomIJNS4_21SM100_MMA_S8_2x1SM_SSIaaiLi256ELi160ELNS4_4UMMA5MajorE0ELSN_0ELNSM_8SaturateE0EEEEEENS4_6LayoutINS5_IJSC_SC_SC_EEENS5_IJNSA_ILi0EEEST_ST_EEEEENS5_IJNS4_10UnderscoreESW_SW_EEEEENS4_18SM100_TMA_2SM_LOADENS4_14ComposedLayoutINS4_7SwizzleILi3ELi4ELi3EEENS4_18smem_ptr_flag_bitsILi8EEENSR_INS5_IJNSA_ILi8EEENSA_ILi128EEEEEENS5_IJS16_SC_EEEEEEEvNS4_8identityESZ_S1A_vS1B_EENS_8epilogue10collective18CollectiveEpilogueINS1D_23Sm100TmaWarpSpecializedILi1ELi1ELi160ELb0ELb0EEEJNS5_IJS16_SG_SF_EEENS5_IJNSR_IS16_SC_EENSR_ISG_SC_EEEEEaSI_aSI_NS1D_6fusion15FusionCallbacksIS1H_NS1M_17LinearCombinationIaiaiLNS_15FloatRoundStyleE2EEES1I_S1L_JEEENS4_5SM1004TMEM4LOAD26SM100_TMEM_LOAD_32dp32b32xENS4_13SM90_TMA_LOADENS10_INS11_ILi1ELi4ELi3EEES14_NSR_INS5_IJS15_NSA_ILi32EEEEEENS5_IJS1Y_SC_EEEEEEENS4_39AutoVectorizingCopyWithAssumedAlignmentILi128EEENS4_14SM90_TMA_STOREES22_S24_S24_EEEvvEEEEvNT_6ParamsE) ;  /* 0xffffff5402a87950 */ /* 0x000fea0003c3ffff */
        .weak           $__internal_1_$__cuda_sm10x_tcgen05_guardrail_trap_phase_invalid_during_alloc
        .type           $__internal_1_$__cuda_sm10x_tcgen05_guardrail_trap_phase_invalid_during_alloc,@function
        .size           $__internal_1_$__cuda_sm10x_tcgen05_guardrail_trap_phase_invalid_during_alloc,($__internal_2_$__cuda_sm10x_tcgen05_guardrail_trap_unallocated_columns_being_dealloced - $__internal_1_$__cuda_sm10x_tcgen05_guardrail_trap_phase_invalid_during_alloc)
$__internal_1_$__cuda_sm10x_tcgen05_guardrail_trap_phase_invalid_during_alloc:
[----:B------:R-:W-:Y:S05]  /*a960*/  BPT.TRAP 0x1 ;  /* 0x000000040000795c */ /* 0x000fea0000300000 */
[----:B------:R-:W-:-:S04]  /*a970*/  MOV R5, 0x0 ;  /* 0x0000000000057802 */ /* 0x000fc80000000f00 */
[----:B------:R-:W-:Y:S05]  /*a980*/  RET.REL.NODEC R4 `(_ZN7cutlass13device_kernelINS_4gemm6kernel13GemmUniversalIN4cute5tupleIJiiiiEEENS1_10collective13CollectiveMmaINS1_35MainloopSm100TmaUmmaWarpSpecializedILi3ELi2ELi3ENS5_IJNS4_1CILi2EEENSA_ILi1EEESC_EEEEENS5_IJNSA_ILi256EEENSA_ILi160EEESF_EEEaNS5_IJlSC_lEEEaSI_NS4_8TiledMMAINS4_8MMA_AtomIJNS4_21SM100_MMA_S8_2x1SM_SSIaaiLi256ELi160ELNS4_4UMMA5MajorE0ELSN_0ELNSM_8SaturateE0EEEEEENS4_6LayoutINS5_IJSC_SC_SC_EEENS5_IJNSA_ILi0EEEST_ST_EEEEENS5_IJNS4_10UnderscoreESW_SW_EEEEENS4_18SM100_TMA_2SM_LOADENS4_14ComposedLayoutINS4_7SwizzleILi3ELi4ELi3EEENS4_18smem_ptr_flag_bitsILi8EEENSR_INS5_IJNSA_ILi8EEENSA_ILi128EEEEEENS5_IJS16_SC_EEEEEEEvNS4_8identityESZ_S1A_vS1B_EENS_8epilogue10collective18CollectiveEpilogueINS1D_23Sm100TmaWarpSpecializedILi1ELi1ELi160ELb0ELb0EEEJNS5_IJS16_SG_SF_EEENS5_IJNSR_IS16_SC_EENSR_ISG_SC_EEEEEaSI_aSI_NS1D_6fusion15FusionCallbacksIS1H_NS1M_17LinearCombinationIaiaiLNS_15FloatRoundStyleE2EEES1I_S1L_JEEENS4_5SM1004TMEM4LOAD26SM100_TMEM_LOAD_32dp32b32xENS4_13SM90_TMA_LOADENS10_INS11_ILi1ELi4ELi3EEES14_NSR_INS5_IJS15_NSA_ILi32EEEEEENS5_IJS1Y_SC_EEEEEEENS4_39AutoVectorizingCopyWithAssumedAlignmentILi128EEENS4_14SM90_TMA_STOREES22_S24_S24_EEEvvEEEEvNT_6ParamsE) ;  /* 0xffffff54049c7950 */ /* 0x000fea0003c3ffff */
        .weak           $__internal_2_$__cuda_sm10x_tcgen05_guardrail_trap_unallocated_columns_being_dealloced
        .type           $__internal_2_$__cuda_sm10x_tcgen05_guardrail_trap_unallocated_columns_being_dealloced,@function
        .size           $__internal_2_$__cuda_sm10x_tcgen05_guardrail_trap_unallocated_columns_being_dealloced,(.L_x_147 - $__internal_2_$__cuda_sm10x_tcgen05_guardrail_trap_unallocated_columns_being_dealloced)
$__internal_2_$__cuda_sm10x_tcgen05_guardrail_trap_unallocated_columns_being_dealloced:
[----:B------:R-:W-:Y:S05]  /*a990*/  BPT.TRAP 0x1 ;  /* 0x000000040000795c */ /* 0x000fea0000300000 */
[----:B------:R-:W-:-:S04]  /*a9a0*/  HFMA2 R3, -RZ, RZ, 0, 0 ;  /* 0x00000000ff037431 */ /* 0x000fc800000001ff */
[----:B------:R-:W-:Y:S05]  /*a9b0*/  RET.REL.NODEC R2 `(_ZN7cutlass13device_kernelINS_4gemm6kernel13GemmUniversalIN4cute5tupleIJiiiiEEENS1_10collective13CollectiveMmaINS1_35MainloopSm100TmaUmmaWarpSpecializedILi3ELi2ELi3ENS5_IJNS4_1CILi2EEENSA_ILi1EEESC_EEEEENS5_IJNSA_ILi256EEENSA_ILi160EEESF_EEEaNS5_IJlSC_lEEEaSI_NS4_8TiledMMAINS4_8MMA_AtomIJNS4_21SM100_MMA_S8_2x1SM_SSIaaiLi256ELi160ELNS4_4UMMA5MajorE0ELSN_0ELNSM_8SaturateE0EEEEEENS4_6LayoutINS5_IJSC_SC_SC_EEENS5_IJNSA_ILi0EEEST_ST_EEEEENS5_IJNS4_10UnderscoreESW_SW_EEEEENS4_18SM100_TMA_2SM_LOADENS4_14ComposedLayoutINS4_7SwizzleILi3ELi4ELi3EEENS4_18smem_ptr_flag_bitsILi8EEENSR_INS5_IJNSA_ILi8EEENSA_ILi128EEEEEENS5_IJS16_SC_EEEEEEEvNS4_8identityESZ_S1A_vS1B_EENS_8epilogue10collective18CollectiveEpilogueINS1D_23Sm100TmaWarpSpecializedILi1ELi1ELi160ELb0ELb0EEEJNS5_IJS16_SG_SF_EEENS5_IJNSR_IS16_SC_EENSR_ISG_SC_EEEEEaSI_aSI_NS1D_6fusion15FusionCallbacksIS1H_NS1M_17LinearCombinationIaiaiLNS_15FloatRoundStyleE2EEES1I_S1L_JEEENS4_5SM1004TMEM4LOAD26SM100_TMEM_LOAD_32dp32b32xENS4_13SM90_TMA_LOADENS10_INS11_ILi1ELi4ELi3EEES14_NSR_INS5_IJS15_NSA_ILi32EEEEEENS5_IJS1Y_SC_EEEEEEENS4_39AutoVectorizingCopyWithAssumedAlignmentILi128EEENS4_14SM90_TMA_STOREES22_S24_S24_EEEvvEEEEvNT_6ParamsE) ;  /* 0xffffff5402907950 */ /* 0x000fea0003c3ffff */
.L_x_146:
[----:B------:R-:W-:-:S00]  /*a9c0*/  BRA `(.L_x_146) ;  /* 0xfffffffc00fc7947 */ /* 0x000fc0000383ffff */
[----:B------:R-:W-:-:S00]  /*a9d0*/  NOP ;  /* 0x0000000000007918 */ /* 0x000fc00000000000 */
        /* <DEDUP_REMOVED lines=10> */
.L_x_147:


//--------------------- .nv.global.init           --------------------------
	.section	.nv.global.init,"aw",@progbits
.nv.global.init:
	.type		$str$27,@object
	.size		$str$27,($str$28 - $str$27)
$str$27:
        /*0000*/ 	.byte	0x28, 0x61, 0x64, 0x64, 0x72, 0x65, 0x73, 0x73, 0x20, 0x26, 0x20, 0x6d, 0x61, 0x73, 0x6b, 0x29
        /*0010*/ 	.byte	0x20, 0x3d, 0x3d, 0x20, 0x30, 0x00
	.type		$str$28,@object
	.size		$str$28,($str$26 - $str$28)
$str$28:
        /*0016*/ 	.byte	0x2f, 0x74, 0x6d, 0x70, 0x2f, 0x63, 0x75, 0x74, 0x6c, 0x61, 0x73, 0x73, 0x5f, 0x73, 0x77, 0x65
        /*0026*/ 	.byte	0x65, 0x70, 0x5f, 0x73, 0x72, 0x63, 0x2f, 0x69, 0x6e, 0x63, 0x6c, 0x75, 0x64, 0x65, 0x2f, 0x63
        /*0036*/ 	.byte	0x75, 0x74, 0x65, 0x2f, 0x70, 0x6f, 0x69, 0x6e, 0x74, 0x65, 0x72, 0x5f, 0x66, 0x6c, 0x61, 0x67
        /*0046*/ 	.byte	0x67, 0x65, 0x64, 0x2e, 0x68, 0x70, 0x70, 0x00
	.type		$str$26,@object
	.size		$str$26,($str$25 - $str$26)
$str$26:
        /*004e*/ 	.byte	0x2f, 0x74, 0x6d, 0x70, 0x2f, 0x63, 0x75, 0x74, 0x6c, 0x61, 0x73, 0x73, 0x5f, 0x73, 0x77, 0x65
        /*005e*/ 	.byte	0x65, 0x70, 0x5f, 0x73, 0x72, 0x63, 0x2f, 0x69, 0x6e, 0x63, 0x6c, 0x75, 0x64, 0x65, 0x2f, 0x63
        /*006e*/ 	.byte	0x75, 0x74, 0x65, 0x2f, 0x61, 0x74, 0x6f, 0x6d, 0x2f, 0x63, 0x6f, 0x70, 0x79, 0x5f, 0x74, 0x72
        /*007e*/ 	.byte	0x61, 0x69, 0x74, 0x73, 0x5f, 0x73, 0x6d, 0x31, 0x30, 0x30, 0x2e, 0x68, 0x70, 0x70, 0x00
	.type		$str$25,@object
	.size		$str$25,(__unnamed_1 - $str$25)
$str$25:
        /*008d*/ 	.byte	0x28, 0x28, 0x75, 0x69, 0x6e, 0x74, 0x33, 0x32, 0x5f, 0x74, 0x28, 0x74, 0x68, 0x72, 0x65, 0x61
        /*009d*/ 	.byte	0x64, 0x49, 0x64, 0x78, 0x2e, 0x78, 0x29, 0x20, 0x2f, 0x20, 0x33, 0x32, 0x29, 0x20, 0x25, 0x20
        /*00ad*/ 	.byte	0x34, 0x29, 0x20, 0x3d, 0x3d, 0x20, 0x28, 0x28, 0x28, 0x74, 0x6d, 0x65, 0x6d, 0x5f, 0x61, 0x64
        /*00bd*/ 	.byte	0x64, 0x72, 0x20, 0x3e, 0x3e, 0x20, 0x31, 0x36, 0x29, 0x20, 0x2f, 0x20, 0x33, 0x32, 0x29, 0x20
        /*00cd*/ 	.byte	0x25, 0x20, 0x34, 0x29, 0x00
	.type		__unnamed_1,@object
	.size		__unnamed_1,(__unnamed_2 - __unnamed_1)
__unnamed_1:
        /*00d2*/ 	.byte	0x61, 0x75, 0x74, 0x6f, 0x20, 0x63, 0x75, 0x74, 0x65, 0x3a, 0x3a, 0x61, 0x73, 0x5f, 0x70, 0x6f
        /* <DEDUP_REMOVED lines=24> */
        /*0262*/ 	.byte	0x3e, 0x3e, 0x3e, 0x3e, 0x5d, 0x00
	.type		__unnamed_2,@object
	.size		__unnamed_2,(.L_2 - __unnamed_2)
__unnamed_2:
        /* <DEDUP_REMOVED lines=41> */
.L_2:


//--------------------- .nv.shared._ZN7cutlass13device_kernelINS_4gemm6kernel13GemmUniversalIN4cute5tupleIJiiiiEEENS1_10collective13CollectiveMmaINS1_35MainloopSm100TmaUmmaWarpSpecializedILi3ELi2ELi3ENS5_IJNS4_1CILi2EEENSA_ILi1EEESC_EEEEENS5_IJNSA_ILi256EEENSA_ILi160EEESF_EEEaNS5_IJlSC_lEEEaSI_NS4_8TiledMMAINS4_8MMA_AtomIJNS4_21SM100_MMA_S8_2x1SM_SSIaaiLi256ELi160ELNS4_4UMMA5MajorE0ELSN_0ELNSM_8SaturateE0EEEEEENS4_6LayoutINS5_IJSC_SC_SC_EEENS5_IJNSA_ILi0EEEST_ST_EEEEENS5_IJNS4_10UnderscoreESW_SW_EEEEENS4_18SM100_TMA_2SM_LOADENS4_14ComposedLayoutINS4_7SwizzleILi3ELi4ELi3EEENS4_18smem_ptr_flag_bitsILi8EEENSR_INS5_IJNSA_ILi8EEENSA_ILi128EEEEEENS5_IJS16_SC_EEEEEEEvNS4_8identityESZ_S1A_vS1B_EENS_8epilogue10collective18CollectiveEpilogueINS1D_23Sm100TmaWarpSpecializedILi1ELi1ELi160ELb0ELb0EEEJNS5_IJS16_SG_SF_EEENS5_IJNSR_IS16_SC_EENSR_ISG_SC_EEEEEaSI_aSI_NS1D_6fusion15FusionCallbacksIS1H_NS1M_17LinearCombinationIaiaiLNS_15FloatRoundStyleE2EEES1I_S1L_JEEENS4_5SM1004TMEM4LOAD26SM100_TMEM_LOAD_32dp32b32xENS4_13SM90_TMA_LOADENS10_INS11_ILi1ELi4ELi3EEES14_NSR_INS5_IJS15_NSA_ILi32EEEEEENS5_IJS1Y_SC_EEEEEEENS4_39AutoVectorizingCopyWithAssumedAlignmentILi128EEENS4_14SM90_TMA_STOREES22_S24_S24_EEEvvEEEEvNT_6ParamsE --------------------------
	.section	.nv.shared._ZN7cutlass13device_kernelINS_4gemm6kernel13GemmUniversalIN4cute5tupleIJiiiiEEENS1_10collective13CollectiveMmaINS1_35MainloopSm100TmaUmmaWarpSpecializedILi3ELi2ELi3ENS5_IJNS4_1CILi2EEENSA_ILi1EEESC_EEEEENS5_IJNSA_ILi256EEENSA_ILi160EEESF_EEEaNS5_IJlSC_lEEEaSI_NS4_8TiledMMAINS4_8MMA_AtomIJNS4_21SM100_MMA_S8_2x1SM_SSIaaiLi256ELi160ELNS4_4UMMA5MajorE0ELSN_0ELNSM_8SaturateE0EEEEEENS4_6LayoutINS5_IJSC_SC_SC_EEENS5_IJNSA_ILi0EEEST_ST_EEEEENS5_IJNS4_10UnderscoreESW_SW_EEEEENS4_18SM100_TMA_2SM_LOADENS4_14ComposedLayoutINS4_7SwizzleILi3ELi4ELi3EEENS4_18smem_ptr_flag_bitsILi8EEENSR_INS5_IJNSA_ILi8EEENSA_ILi128EEEEEENS5_IJS16_SC_EEEEEEEvNS4_8identityESZ_S1A_vS1B_EENS_8epilogue10collective18CollectiveEpilogueINS1D_23Sm100TmaWarpSpecializedILi1ELi1ELi160ELb0ELb0EEEJNS5_IJS16_SG_SF_EEENS5_IJNSR_IS16_SC_EENSR_ISG_SC_EEEEEaSI_aSI_NS1D_6fusion15FusionCallbacksIS1H_NS1M_17LinearCombinationIaiaiLNS_15FloatRoundStyleE2EEES1I_S1L_JEEENS4_5SM1004TMEM4LOAD26SM100_TMEM_LOAD_32dp32b32xENS4_13SM90_TMA_LOADENS10_INS11_ILi1ELi4ELi3EEES14_NSR_INS5_IJS15_NSA_ILi32EEEEEENS5_IJS1Y_SC_EEEEEEENS4_39AutoVectorizingCopyWithAssumedAlignmentILi128EEENS4_14SM90_TMA_STOREES22_S24_S24_EEEvvEEEEvNT_6ParamsE,"aw",@nobits
	.sectionflags	@""
	.align	16
	.zero		1024


//--------------------- .nv.shared.reserved.0     --------------------------
	.section	.nv.shared.reserved.0,"aw",@nobits
	.weak		__nv_reservedSMEM_offset_0_alias
	.size		__nv_reservedSMEM_offset_0_alias, 0, 64
	.other		__nv_reservedSMEM_offset_0_alias,@"STO_CUDA_RESERVED_SHARED STV_DEFAULT"
__nv_reservedSMEM_offset_0_alias:
	.zero		0
.nv.shared.reserved.0:
	.zero		64
	.weak		__nv_reservedSMEM_tcgen05_partition
	.type		__nv_reservedSMEM_tcgen05_partition,@object
	.size		__nv_reservedSMEM_tcgen05_partition,(.L_0 - __nv_reservedSMEM_tcgen05_partition)
__nv_reservedSMEM_tcgen05_partition:
	.zero		32
.L_0:


//--------------------- .nv.global                --------------------------
	.section	.nv.global,"aw",@nobits
.nv.global:
	.type		_ZN40_INTERNAL_097e85c2_4_k_cu_1d04333c_297584cute1_E,@object
	.size		_ZN40_INTERNAL_097e85c2_4_k_cu_1d04333c_297584cute1_E,(_ZN40_INTERNAL_097e85c2_4_k_cu_1d04333c_297584cuda3std3__45__cpo6cbeginE - _ZN40_INTERNAL_097e85c2_4_k_cu_1d04333c_297584cute1_E)
_ZN40_INTERNAL_097e85c2_4_k_cu_1d04333c_297584cute1_E:
	.zero		1
	.type		_ZN40_INTERNAL_097e85c2_4_k_cu_1d04333c_297584cuda3std3__45__cpo6cbeginE,@object
	.size		_ZN40_INTERNAL_097e85c2_4_k_cu_1d04333c_297584cuda3std3__45__cpo6cbeginE,(_ZN40_INTERNAL_097e85c2_4_k_cu_1d04333c_297584cuda3std3__48in_placeE - _ZN40_INTERNAL_097e85c2_4_k_cu_1d04333c_297584cuda3std3__45__cpo6cbeginE)
_ZN40_INTERNAL_097e85c2_4_k_cu_1d04333c_297584cuda3std3__45__cpo6cbeginE:
	.zero		1
	.type		_ZN40_INTERNAL_097e85c2_4_k_cu_1d04333c_297584cuda3std3__48in_placeE,@object
	.size		_ZN40_INTERNAL_097e85c2_4_k_cu_1d04333c_297584cuda3std3__48in_placeE,(_ZN40_INTERNAL_097e85c2_4_k_cu_1d04333c_297584cuda3std6ranges3__45__cpo9iter_moveE - _ZN40_INTERNAL_097e85c2_4_k_cu_1d04333c_297584cuda3std3__48in_placeE)
_ZN40_INTERNAL_097e85c2_4_k_cu_1d04333c_297584cuda3std3__48in_placeE:
	.zero		1
	.type		_ZN40_INTERNAL_097e85c2_4_k_cu_1d04333c_297584cuda3std6ranges3__45__cpo9iter_moveE,@object
	.size		_ZN40_INTERNAL_097e85c2_4_k_cu_1d04333c_297584cuda3std6ranges3__45__cpo9iter_moveE,(_ZN40_INTERNAL_097e85c2_4_k_cu_1d04333c_297584cuda3std3__45__cpo5beginE - _ZN40_INTERNAL_097e85c2_4_k_cu_1d04333c_297584cuda3std6ranges3__45__cpo9iter_moveE)
_ZN40_INTERNAL_097e85c2_4_k_cu_1d04333c_297584cuda3std6ranges3__45__cpo9iter_moveE:
	.zero		1
	.type		_ZN40_INTERNAL_097e85c2_4_k_cu_1d04333c_297584cuda3std3__45__cpo5beginE,@object
	.size		_ZN40_INTERNAL_097e85c2_4_k_cu_1d04333c_297584cuda3std3__45__cpo5beginE,(_ZN40_INTERNAL_097e85c2_4_k_cu_1d04333c_297584cuda3std3__442_GLOBAL__N__097e85c2_4_k_cu_1d04333c_297586ignoreE - _ZN40_INTERNAL_097e85c2_4_k_cu_1d04333c_297584cuda3std3__45__cpo5beginE)
_ZN40_INTERNAL_097e85c2_4_k_cu_1d04333c_297584cuda3std3__45__cpo5beginE:
	.zero		1
	.type		_ZN40_INTERNAL_097e85c2_4_k_cu_1d04333c_297584cuda3std3__442_GLOBAL__N__097e85c2_4_k_cu_1d04333c_297586ignoreE,@object
	.size		_ZN40_INTERNAL_097e85c2_4_k_cu_1d04333c_297584cuda3std3__442_GLOBAL__N__097e85c2_4_k_cu_1d04333c_297586ignoreE,(_ZN40_INTERNAL_097e85c2_4_k_cu_1d04333c_297584cute7productE - _ZN40_INTERNAL_097e85c2_4_k_cu_1d04333c_297584cuda3std3__442_GLOBAL__N__097e85c2_4_k_cu_1d04333c_297586ignoreE)
_ZN40_INTERNAL_097e85c2_4_k_cu_1d04333c_297584cuda3std3__442_GLOBAL__N__097e85c2_4_k_cu_1d04333c_297586ignoreE:
	.zero		1
	.type		_ZN40_INTERNAL_097e85c2_4_k_cu_1d04333c_297584cute7productE,@object
	.size		_ZN40_INTERNAL_097e85c2_4_k_cu_1d04333c_297584cute7productE,(_ZN40_INTERNAL_097e85c2_4_k_cu_1d04333c_297584cuda3std3__45__cpo3endE - _ZN40_INTERNAL_097e85c2_4_k_cu_1d04333c_297584cute7productE)
_ZN40_INTERNAL_097e85c2_4_k_cu_1d04333c_297584cute7productE:
	.zero		1
	.type		_ZN40_INTERNAL_097e85c2_4_k_cu_1d04333c_297584cuda3std3__45__cpo3endE,@object
	.size		_ZN40_INTERNAL_097e85c2_4_k_cu_1d04333c_297584cuda3std3__45__cpo3endE,(_ZN40_INTERNAL_097e85c2_4_k_cu_1d04333c_297584cuda3std3__419piecewise_constructE - _ZN40_INTERNAL_097e85c2_4_k_cu_1d04333c_297584cuda3std3__45__cpo3endE)
_ZN40_INTERNAL_097e85c2_4_k_cu_1d04333c_297584cuda3std3__45__cpo3endE:
	.zero		1
	.type		_ZN40_INTERNAL_097e85c2_4_k_cu_1d04333c_297584cuda3std3__419piecewise_constructE,@object
	.size		_ZN40_INTERNAL_097e85c2_4_k_cu_1d04333c_297584cuda3std3__419piecewise_constructE,(_ZN40_INTERNAL_097e85c2_4_k_cu_1d04333c_297584cuda3std3__45__cpo4cendE - _ZN40_INTERNAL_097e85c2_4_k_cu_1d04333c_297584cuda3std3__419piecewise_constructE)
_ZN40_INTERNAL_097e85c2_4_k_cu_1d04333c_297584cuda3std3__419piecewise_constructE:
	.zero		1
	.type		_ZN40_INTERNAL_097e85c2_4_k_cu_1d04333c_297584cuda3std3__45__cpo4cendE,@object
	.size		_ZN40_INTERNAL_097e85c2_4_k_cu_1d04333c_297584cuda3std3__45__cpo4cendE,(_ZN40_INTERNAL_097e85c2_4_k_cu_1d04333c_297584cuda3std6ranges3__45__cpo4swapE - _ZN40_INTERNAL_097e85c2_4_k_cu_1d04333c_297584cuda3std3__45__cpo4cendE)
_ZN40_INTERNAL_097e85c2_4_k_cu_1d04333c_297584cuda3std3__45__cpo4cendE:
	.zero		1
	.type		_ZN40_INTERNAL_097e85c2_4_k_cu_1d04333c_297584cuda3std6ranges3__45__cpo4swapE,@object
	.size		_ZN40_INTERNAL_097e85c2_4_k_cu_1d04333c_297584cuda3std6ranges3__45__cpo4swapE,(.L_10 - _ZN40_INTERNAL_097e85c2_4_k_cu_1d04333c_297584cuda3std6ranges3__45__cpo4swapE)
_ZN40_INTERNAL_097e85c2_4_k_cu_1d04333c_297584cuda3std6ranges3__45__cpo4swapE:
	.zero		1
.L_10:


//--------------------- .nv.constant0._ZN7cutlass13device_kernelINS_4gemm6kernel13GemmUniversalIN4cute5tupleIJiiiiEEENS1_10collective13CollectiveMmaINS1_35MainloopSm100TmaUmmaWarpSpecializedILi3ELi2ELi3ENS5_IJNS4_1CILi2EEENSA_ILi1EEESC_EEEEENS5_IJNSA_ILi256EEENSA_ILi160EEESF_EEEaNS5_IJlSC_lEEEaSI_NS4_8TiledMMAINS4_8MMA_AtomIJNS4_21SM100_MMA_S8_2x1SM_SSIaaiLi256ELi160ELNS4_4UMMA5MajorE0ELSN_0ELNSM_8SaturateE0EEEEEENS4_6LayoutINS5_IJSC_SC_SC_EEENS5_IJNSA_ILi0EEEST_ST_EEEEENS5_IJNS4_10UnderscoreESW_SW_EEEEENS4_18SM100_TMA_2SM_LOADENS4_14ComposedLayoutINS4_7SwizzleILi3ELi4ELi3EEENS4_18smem_ptr_flag_bitsILi8EEENSR_INS5_IJNSA_ILi8EEENSA_ILi128EEEEEENS5_IJS16_SC_EEEEEEEvNS4_8identityESZ_S1A_vS1B_EENS_8epilogue10collective18CollectiveEpilogueINS1D_23Sm100TmaWarpSpecializedILi1ELi1ELi160ELb0ELb0EEEJNS5_IJS16_SG_SF_EEENS5_IJNSR_IS16_SC_EENSR_ISG_SC_EEEEEaSI_aSI_NS1D_6fusion15FusionCallbacksIS1H_NS1M_17LinearCombinationIaiaiLNS_15FloatRoundStyleE2EEES1I_S1L_JEEENS4_5SM1004TMEM4LOAD26SM100_TMEM_LOAD_32dp32b32xENS4_13SM90_TMA_LOADENS10_INS11_ILi1ELi4ELi3EEES14_NSR_INS5_IJS15_NSA_ILi32EEEEEENS5_IJS1Y_SC_EEEEEEENS4_39AutoVectorizingCopyWithAssumedAlignmentILi128EEENS4_14SM90_TMA_STOREES22_S24_S24_EEEvvEEEEvNT_6ParamsE --------------------------
	.section	.nv.constant0._ZN7cutlass13device_kernelINS_4gemm6kernel13GemmUniversalIN4cute5tupleIJiiiiEEENS1_10collective13CollectiveMmaINS1_35MainloopSm100TmaUmmaWarpSpecializedILi3ELi2ELi3ENS5_IJNS4_1CILi2EEENSA_ILi1EEESC_EEEEENS5_IJNSA_ILi256EEENSA_ILi160EEESF_EEEaNS5_IJlSC_lEEEaSI_NS4_8TiledMMAINS4_8MMA_AtomIJNS4_21SM100_MMA_S8_2x1SM_SSIaaiLi256ELi160ELNS4_4UMMA5MajorE0ELSN_0ELNSM_8SaturateE0EEEEEENS4_6LayoutINS5_IJSC_SC_SC_EEENS5_IJNSA_ILi0EEEST_ST_EEEEENS5_IJNS4_10UnderscoreESW_SW_EEEEENS4_18SM100_TMA_2SM_LOADENS4_14ComposedLayoutINS4_7SwizzleILi3ELi4ELi3EEENS4_18smem_ptr_flag_bitsILi8EEENSR_INS5_IJNSA_ILi8EEENSA_ILi128EEEEEENS5_IJS16_SC_EEEEEEEvNS4_8identityESZ_S1A_vS1B_EENS_8epilogue10collective18CollectiveEpilogueINS1D_23Sm100TmaWarpSpecializedILi1ELi1ELi160ELb0ELb0EEEJNS5_IJS16_SG_SF_EEENS5_IJNSR_IS16_SC_EENSR_ISG_SC_EEEEEaSI_aSI_NS1D_6fusion15FusionCallbacksIS1H_NS1M_17LinearCombinationIaiaiLNS_15FloatRoundStyleE2EEES1I_S1L_JEEENS4_5SM1004TMEM4LOAD26SM100_TMEM_LOAD_32dp32b32xENS4_13SM90_TMA_LOADENS10_INS11_ILi1ELi4ELi3EEES14_NSR_INS5_IJS15_NSA_ILi32EEEEEENS5_IJS1Y_SC_EEEEEEENS4_39AutoVectorizingCopyWithAssumedAlignmentILi128EEENS4_14SM90_TMA_STOREES22_S24_S24_EEEvvEEEEvNT_6ParamsE,"a",@progbits
	.sectionflags	@""
	.align	4
.nv.constant0._ZN7cutlass13device_kernelINS_4gemm6kernel13GemmUniversalIN4cute5tupleIJiiiiEEENS1_10collective13CollectiveMmaINS1_35MainloopSm100TmaUmmaWarpSpecializedILi3ELi2ELi3ENS5_IJNS4_1CILi2EEENSA_ILi1EEESC_EEEEENS5_IJNSA_ILi256EEENSA_ILi160EEESF_EEEaNS5_IJlSC_lEEEaSI_NS4_8TiledMMAINS4_8MMA_AtomIJNS4_21SM100_MMA_S8_2x1SM_SSIaaiLi256ELi160ELNS4_4UMMA5MajorE0ELSN_0ELNSM_8SaturateE0EEEEEENS4_6LayoutINS5_IJSC_SC_SC_EEENS5_IJNSA_ILi0EEEST_ST_EEEEENS5_IJNS4_10UnderscoreESW_SW_EEEEENS4_18SM100_TMA_2SM_LOADENS4_14ComposedLayoutINS4_7SwizzleILi3ELi4ELi3EEENS4_18smem_ptr_flag_bitsILi8EEENSR_INS5_IJNSA_ILi8EEENSA_ILi128EEEEEENS5_IJS16_SC_EEEEEEEvNS4_8identityESZ_S1A_vS1B_EENS_8epilogue10collective18CollectiveEpilogueINS1D_23Sm100TmaWarpSpecializedILi1ELi1ELi160ELb0ELb0EEEJNS5_IJS16_SG_SF_EEENS5_IJNSR_IS16_SC_EENSR_ISG_SC_EEEEEaSI_aSI_NS1D_6fusion15FusionCallbacksIS1H_NS1M_17LinearCombinationIaiaiLNS_15FloatRoundStyleE2EEES1I_S1L_JEEENS4_5SM1004TMEM4LOAD26SM100_TMEM_LOAD_32dp32b32xENS4_13SM90_TMA_LOADENS10_INS11_ILi1ELi4ELi3EEES14_NSR_INS5_IJS15_NSA_ILi32EEEEEENS5_IJS1Y_SC_EEEEEEENS4_39AutoVectorizingCopyWithAssumedAlignmentILi128EEENS4_14SM90_TMA_STOREES22_S24_S24_EEEvvEEEEvNT_6ParamsE:
	.zero		2944


//--------------------- SYMBOLS --------------------------

	.type		.nv.reservedSmem.offset0,@object
	.size		.nv.reservedSmem.offset0,0x4
	.type		.nv.reservedSmem.cap,@object
	.size		.nv.reservedSmem.cap,0x4
	.type		__assertfail,@function
